	.target	sm_100a

	.elftype	@"ET_EXEC"


//--------------------- .note.nv.tkinfo           --------------------------
	.section	.note.nv.tkinfo,"",@"SHT_NOTE"
	.sectionflags	@"SHF_NOTE_NV_TKINFO"
	.tkinfo
        /*0018*/ 	.word	0x00000002
        /*0030*/ 	.string	""
        /*0030*/ 	.string	"ptxas"
        /*0030*/ 	.string	"Cuda compilation tools, release 13.0, V13.0.88"
        /*0030*/ 	.string	"Build cuda_13.0.r13.0/compiler.36424714_0"
        /*0030*/ 	.string	"-arch sm_100a -m 64 "



//--------------------- .note.nv.cuinfo           --------------------------
	.section	.note.nv.cuinfo,"",@"SHT_NOTE"
	.sectionflags	@"SHF_NOTE_NV_CUINFO"
        /*0018*/ 	.short	0x0002
        /*001a*/ 	.short	0x0064
        /*001c*/ 	.short	0x0082
	.zero		2


//--------------------- .nv.info                  --------------------------
	.section	.nv.info,"",@"SHT_CUDA_INFO"
	.align	4


	//----- nvinfo : EIATTR_REGCOUNT
	.align		4
        /*0000*/ 	.byte	0x04, 0x2f
        /*0002*/ 	.short	(.L_19 - .L_18)
	.align		4
.L_18:
        /*0004*/ 	.word	index@(_ZN7cutlass13device_kernelINS_4gemm6kernel13GemmUniversalIN4cute5tupleIJiiiiEEENS1_10collective13CollectiveMmaINS1_41MainloopSm100TmaUmmaWarpSpecializedSparseILi13ELi2ELi2ENS5_IJNS4_1CILi2EEENSA_ILi1EEESC_EEEEENS5_IJNSA_ILi256EEENSA_ILi64EEESG_EEENS_10bfloat16_tENS5_IJNS4_6LayoutINS5_IJiNS5_IJSB_iEEEiEEENS5_IJlNS5_IJSC_SB_EEElEEEEENSJ_INS5_IJNS5_IJNS5_IJNSA_ILi8EEESB_SP_EEEiEEENS5_IJNS5_IJNSA_ILi16EEESB_NSA_ILi4EEEEEEiEEEiEEENS5_IJNS5_IJNS5_IJNSA_ILi128EEESS_NSA_ILi2048EEEEEENSA_ILi16384EEEEEENS5_IJNS5_IJSC_NSA_ILi1024EEENSA_ILi32EEEEEElEEElEEEEEEEESI_NS5_IJlSC_lEEENS4_8TiledMMAINS4_8MMA_AtomIJNS4_33SM100_MMA_F16BF16_2x1SM_SS_SPARSEISI_SI_fLi256ELi64ELNS4_4UMMA5MajorE0ELS1E_0ELNS1D_7ScaleInE0ELS1F_0EEEEEENSJ_INS5_IJSC_SC_SC_EEENS5_IJNSA_ILi0EEES1J_S1J_EEEEENS5_IJNS4_10UnderscoreES1M_S1M_EEEEENS4_18SM100_TMA_2SM_LOADENS4_14ComposedLayoutINS4_7SwizzleILi2ELi4ELi3EEENS4_25smem_sparse_ptr_flag_bitsILi2ELi16EEENSJ_INS5_IJNS5_IJSC_SP_EEENS5_IJSB_S13_EEEEEENS5_IJNS5_IJS1J_SG_EEESM_EEEEEEEvNS4_8identityES1P_NS1Q_INS1R_ILi3ELi4ELi3EEENS4_18smem_ptr_flag_bitsILi16EEENSJ_INS5_IJSP_SG_EEENS5_IJSG_SC_EEEEEEEvS22_EENS_8epilogue10collective18CollectiveEpilogueINS2B_23Sm100TmaWarpSpecializedILi4ELi2ELi16ELb1ELb0EEEJNS5_IJSX_SG_SG_EEENS5_IJNSJ_ISX_SC_EENSJ_ISS_SC_EEEEEfNS5_IJSC_llEEEfS2K_NS2B_6fusion15FusionCallbacksIS2F_NS2L_17LinearCombinationIffffLNS_15FloatRoundStyleE2EEES2G_S2J_JEEENS4_5SM1004TMEM4LOAD26SM100_TMEM_LOAD_32dp32b16xENS4_13SM90_TMA_LOADENS1Q_INS1R_ILi2ELi5ELi2EEENS24_ILi32EEENSJ_INS5_IJS13_ST_EEENS5_IJSC_S13_EEEEEEENS4_39AutoVectorizingCopyWithAssumedAlignmentILi128EEENS4_14SM90_TMA_STOREES31_S33_S33_EEEvvEEEEvNT_6ParamsE)
        /*0008*/ 	.word	0x00000055


	//----- nvinfo : EIATTR_FRAME_SIZE
	.align		4
.L_19:
        /*000c*/ 	.byte	0x04, 0x11
        /*000e*/ 	.short	(.L_21 - .L_20)
	.align		4
.L_20:
        /*0010*/ 	.word	index@($__internal_2_$__cuda_sm10x_tcgen05_guardrail_trap_unallocated_columns_being_dealloced)
        /*0014*/ 	.word	0x00000000


	//----- nvinfo : EIATTR_FRAME_SIZE
	.align		4
.L_21:
        /*0018*/ 	.byte	0x04, 0x11
        /*001a*/ 	.short	(.L_23 - .L_22)
	.align		4
.L_22:
        /*001c*/ 	.word	index@($__internal_1_$__cuda_sm10x_tcgen05_guardrail_trap_phase_invalid_during_alloc)
        /*0020*/ 	.word	0x00000000


	//----- nvinfo : EIATTR_FRAME_SIZE
	.align		4
.L_23:
        /*0024*/ 	.byte	0x04, 0x11
        /*0026*/ 	.short	(.L_25 - .L_24)
	.align		4
.L_24:
        /*0028*/ 	.word	index@($__internal_0_$__cuda_sm10x_tcgen05_guardrail_trap_col_being_dealloced_not_returned_by_alloc)
        /*002c*/ 	.word	0x00000000


	//----- nvinfo : EIATTR_FRAME_SIZE
	.align		4
.L_25:
        /*0030*/ 	.byte	0x04, 0x11
        /*0032*/ 	.short	(.L_27 - .L_26)
	.align		4
.L_26:
        /*0034*/ 	.word	index@(_ZN7cutlass13device_kernelINS_4gemm6kernel13GemmUniversalIN4cute5tupleIJiiiiEEENS1_10collective13CollectiveMmaINS1_41MainloopSm100TmaUmmaWarpSpecializedSparseILi13ELi2ELi2ENS5_IJNS4_1CILi2EEENSA_ILi1EEESC_EEEEENS5_IJNSA_ILi256EEENSA_ILi64EEESG_EEENS_10bfloat16_tENS5_IJNS4_6LayoutINS5_IJiNS5_IJSB_iEEEiEEENS5_IJlNS5_IJSC_SB_EEElEEEEENSJ_INS5_IJNS5_IJNS5_IJNSA_ILi8EEESB_SP_EEEiEEENS5_IJNS5_IJNSA_ILi16EEESB_NSA_ILi4EEEEEEiEEEiEEENS5_IJNS5_IJNS5_IJNSA_ILi128EEESS_NSA_ILi2048EEEEEENSA_ILi16384EEEEEENS5_IJNS5_IJSC_NSA_ILi1024EEENSA_ILi32EEEEEElEEElEEEEEEEESI_NS5_IJlSC_lEEENS4_8TiledMMAINS4_8MMA_AtomIJNS4_33SM100_MMA_F16BF16_2x1SM_SS_SPARSEISI_SI_fLi256ELi64ELNS4_4UMMA5MajorE0ELS1E_0ELNS1D_7ScaleInE0ELS1F_0EEEEEENSJ_INS5_IJSC_SC_SC_EEENS5_IJNSA_ILi0EEES1J_S1J_EEEEENS5_IJNS4_10UnderscoreES1M_S1M_EEEEENS4_18SM100_TMA_2SM_LOADENS4_14ComposedLayoutINS4_7SwizzleILi2ELi4ELi3EEENS4_25smem_sparse_ptr_flag_bitsILi2ELi16EEENSJ_INS5_IJNS5_IJSC_SP_EEENS5_IJSB_S13_EEEEEENS5_IJNS5_IJS1J_SG_EEESM_EEEEEEEvNS4_8identityES1P_NS1Q_INS1R_ILi3ELi4ELi3EEENS4_18smem_ptr_flag_bitsILi16EEENSJ_INS5_IJSP_SG_EEENS5_IJSG_SC_EEEEEEEvS22_EENS_8epilogue10collective18CollectiveEpilogueINS2B_23Sm100TmaWarpSpecializedILi4ELi2ELi16ELb1ELb0EEEJNS5_IJSX_SG_SG_EEENS5_IJNSJ_ISX_SC_EENSJ_ISS_SC_EEEEEfNS5_IJSC_llEEEfS2K_NS2B_6fusion15FusionCallbacksIS2F_NS2L_17LinearCombinationIffffLNS_15FloatRoundStyleE2EEES2G_S2J_JEEENS4_5SM1004TMEM4LOAD26SM100_TMEM_LOAD_32dp32b16xENS4_13SM90_TMA_LOADENS1Q_INS1R_ILi2ELi5ELi2EEENS24_ILi32EEENSJ_INS5_IJS13_ST_EEENS5_IJSC_S13_EEEEEEENS4_39AutoVectorizingCopyWithAssumedAlignmentILi128EEENS4_14SM90_TMA_STOREES31_S33_S33_EEEvvEEEEvNT_6ParamsE)
        /*0038*/ 	.word	0x00000000


	//----- nvinfo : EIATTR_MIN_STACK_SIZE
	.align		4
.L_27:
        /*003c*/ 	.byte	0x04, 0x12
        /*003e*/ 	.short	(.L_29 - .L_28)
	.align		4
.L_28:
        /*0040*/ 	.word	index@(_ZN7cutlass13device_kernelINS_4gemm6kernel13GemmUniversalIN4cute5tupleIJiiiiEEENS1_10collective13CollectiveMmaINS1_41MainloopSm100TmaUmmaWarpSpecializedSparseILi13ELi2ELi2ENS5_IJNS4_1CILi2EEENSA_ILi1EEESC_EEEEENS5_IJNSA_ILi256EEENSA_ILi64EEESG_EEENS_10bfloat16_tENS5_IJNS4_6LayoutINS5_IJiNS5_IJSB_iEEEiEEENS5_IJlNS5_IJSC_SB_EEElEEEEENSJ_INS5_IJNS5_IJNS5_IJNSA_ILi8EEESB_SP_EEEiEEENS5_IJNS5_IJNSA_ILi16EEESB_NSA_ILi4EEEEEEiEEEiEEENS5_IJNS5_IJNS5_IJNSA_ILi128EEESS_NSA_ILi2048EEEEEENSA_ILi16384EEEEEENS5_IJNS5_IJSC_NSA_ILi1024EEENSA_ILi32EEEEEElEEElEEEEEEEESI_NS5_IJlSC_lEEENS4_8TiledMMAINS4_8MMA_AtomIJNS4_33SM100_MMA_F16BF16_2x1SM_SS_SPARSEISI_SI_fLi256ELi64ELNS4_4UMMA5MajorE0ELS1E_0ELNS1D_7ScaleInE0ELS1F_0EEEEEENSJ_INS5_IJSC_SC_SC_EEENS5_IJNSA_ILi0EEES1J_S1J_EEEEENS5_IJNS4_10UnderscoreES1M_S1M_EEEEENS4_18SM100_TMA_2SM_LOADENS4_14ComposedLayoutINS4_7SwizzleILi2ELi4ELi3EEENS4_25smem_sparse_ptr_flag_bitsILi2ELi16EEENSJ_INS5_IJNS5_IJSC_SP_EEENS5_IJSB_S13_EEEEEENS5_IJNS5_IJS1J_SG_EEESM_EEEEEEEvNS4_8identityES1P_NS1Q_INS1R_ILi3ELi4ELi3EEENS4_18smem_ptr_flag_bitsILi16EEENSJ_INS5_IJSP_SG_EEENS5_IJSG_SC_EEEEEEEvS22_EENS_8epilogue10collective18CollectiveEpilogueINS2B_23Sm100TmaWarpSpecializedILi4ELi2ELi16ELb1ELb0EEEJNS5_IJSX_SG_SG_EEENS5_IJNSJ_ISX_SC_EENSJ_ISS_SC_EEEEEfNS5_IJSC_llEEEfS2K_NS2B_6fusion15FusionCallbacksIS2F_NS2L_17LinearCombinationIffffLNS_15FloatRoundStyleE2EEES2G_S2J_JEEENS4_5SM1004TMEM4LOAD26SM100_TMEM_LOAD_32dp32b16xENS4_13SM90_TMA_LOADENS1Q_INS1R_ILi2ELi5ELi2EEENS24_ILi32EEENSJ_INS5_IJS13_ST_EEENS5_IJSC_S13_EEEEEEENS4_39AutoVectorizingCopyWithAssumedAlignmentILi128EEENS4_14SM90_TMA_STOREES31_S33_S33_EEEvvEEEEvNT_6ParamsE)
        /*0044*/ 	.word	0x00000000
.L_29:


//--------------------- .nv.compat                --------------------------
	.section	.nv.compat,"",@"SHT_CUDA_COMPAT_INFO"
	.align	4
        /*0000*/ 	.byte	0x02, 0x09, 0x01, 0x00, 0x02, 0x02, 0x02, 0x00, 0x02, 0x05, 0x05, 0x00, 0x03, 0x07, 0x01, 0x01
        /*0010*/ 	.byte	0x02, 0x03, 0x01, 0x00, 0x02, 0x06, 0x01, 0x00, 0x04, 0x0b, 0x08, 0x00, 0x09, 0x00, 0x00, 0x00
        /*0020*/ 	.byte	0x00, 0x00, 0x00, 0x00


//--------------------- .nv.info._ZN7cutlass13device_kernelINS_4gemm6kernel13GemmUniversalIN4cute5tupleIJiiiiEEENS1_10collective13CollectiveMmaINS1_41MainloopSm100TmaUmmaWarpSpecializedSparseILi13ELi2ELi2ENS5_IJNS4_1CILi2EEENSA_ILi1EEESC_EEEEENS5_IJNSA_ILi256EEENSA_ILi64EEESG_EEENS_10bfloat16_tENS5_IJNS4_6LayoutINS5_IJiNS5_IJSB_iEEEiEEENS5_IJlNS5_IJSC_SB_EEElEEEEENSJ_INS5_IJNS5_IJNS5_IJNSA_ILi8EEESB_SP_EEEiEEENS5_IJNS5_IJNSA_ILi16EEESB_NSA_ILi4EEEEEEiEEEiEEENS5_IJNS5_IJNS5_IJNSA_ILi128EEESS_NSA_ILi2048EEEEEENSA_ILi16384EEEEEENS5_IJNS5_IJSC_NSA_ILi1024EEENSA_ILi32EEEEEElEEElEEEEEEEESI_NS5_IJlSC_lEEENS4_8TiledMMAINS4_8MMA_AtomIJNS4_33SM100_MMA_F16BF16_2x1SM_SS_SPARSEISI_SI_fLi256ELi64ELNS4_4UMMA5MajorE0ELS1E_0ELNS1D_7ScaleInE0ELS1F_0EEEEEENSJ_INS5_IJSC_SC_SC_EEENS5_IJNSA_ILi0EEES1J_S1J_EEEEENS5_IJNS4_10UnderscoreES1M_S1M_EEEEENS4_18SM100_TMA_2SM_LOADENS4_14ComposedLayoutINS4_7SwizzleILi2ELi4ELi3EEENS4_25smem_sparse_ptr_flag_bitsILi2ELi16EEENSJ_INS5_IJNS5_IJSC_SP_EEENS5_IJSB_S13_EEEEEENS5_IJNS5_IJS1J_SG_EEESM_EEEEEEEvNS4_8identityES1P_NS1Q_INS1R_ILi3ELi4ELi3EEENS4_18smem_ptr_flag_bitsILi16EEENSJ_INS5_IJSP_SG_EEENS5_IJSG_SC_EEEEEEEvS22_EENS_8epilogue10collective18CollectiveEpilogueINS2B_23Sm100TmaWarpSpecializedILi4ELi2ELi16ELb1ELb0EEEJNS5_IJSX_SG_SG_EEENS5_IJNSJ_ISX_SC_EENSJ_ISS_SC_EEEEEfNS5_IJSC_llEEEfS2K_NS2B_6fusion15FusionCallbacksIS2F_NS2L_17LinearCombinationIffffLNS_15FloatRoundStyleE2EEES2G_S2J_JEEENS4_5SM1004TMEM4LOAD26SM100_TMEM_LOAD_32dp32b16xENS4_13SM90_TMA_LOADENS1Q_INS1R_ILi2ELi5ELi2EEENS24_ILi32EEENSJ_INS5_IJS13_ST_EEENS5_IJSC_S13_EEEEEEENS4_39AutoVectorizingCopyWithAssumedAlignmentILi128EEENS4_14SM90_TMA_STOREES31_S33_S33_EEEvvEEEEvNT_6ParamsE --------------------------
	.section	.nv.info._ZN7cutlass13device_kernelINS_4gemm6kernel13GemmUniversalIN4cute5tupleIJiiiiEEENS1_10collective13CollectiveMmaINS1_41MainloopSm100TmaUmmaWarpSpecializedSparseILi13ELi2ELi2ENS5_IJNS4_1CILi2EEENSA_ILi1EEESC_EEEEENS5_IJNSA_ILi256EEENSA_ILi64EEESG_EEENS_10bfloat16_tENS5_IJNS4_6LayoutINS5_IJiNS5_IJSB_iEEEiEEENS5_IJlNS5_IJSC_SB_EEElEEEEENSJ_INS5_IJNS5_IJNS5_IJNSA_ILi8EEESB_SP_EEEiEEENS5_IJNS5_IJNSA_ILi16EEESB_NSA_ILi4EEEEEEiEEEiEEENS5_IJNS5_IJNS5_IJNSA_ILi128EEESS_NSA_ILi2048EEEEEENSA_ILi16384EEEEEENS5_IJNS5_IJSC_NSA_ILi1024EEENSA_ILi32EEEEEElEEElEEEEEEEESI_NS5_IJlSC_lEEENS4_8TiledMMAINS4_8MMA_AtomIJNS4_33SM100_MMA_F16BF16_2x1SM_SS_SPARSEISI_SI_fLi256ELi64ELNS4_4UMMA5MajorE0ELS1E_0ELNS1D_7ScaleInE0ELS1F_0EEEEEENSJ_INS5_IJSC_SC_SC_EEENS5_IJNSA_ILi0EEES1J_S1J_EEEEENS5_IJNS4_10UnderscoreES1M_S1M_EEEEENS4_18SM100_TMA_2SM_LOADENS4_14ComposedLayoutINS4_7SwizzleILi2ELi4ELi3EEENS4_25smem_sparse_ptr_flag_bitsILi2ELi16EEENSJ_INS5_IJNS5_IJSC_SP_EEENS5_IJSB_S13_EEEEEENS5_IJNS5_IJS1J_SG_EEESM_EEEEEEEvNS4_8identityES1P_NS1Q_INS1R_ILi3ELi4ELi3EEENS4_18smem_ptr_flag_bitsILi16EEENSJ_INS5_IJSP_SG_EEENS5_IJSG_SC_EEEEEEEvS22_EENS_8epilogue10collective18CollectiveEpilogueINS2B_23Sm100TmaWarpSpecializedILi4ELi2ELi16ELb1ELb0EEEJNS5_IJSX_SG_SG_EEENS5_IJNSJ_ISX_SC_EENSJ_ISS_SC_EEEEEfNS5_IJSC_llEEEfS2K_NS2B_6fusion15FusionCallbacksIS2F_NS2L_17LinearCombinationIffffLNS_15FloatRoundStyleE2EEES2G_S2J_JEEENS4_5SM1004TMEM4LOAD26SM100_TMEM_LOAD_32dp32b16xENS4_13SM90_TMA_LOADENS1Q_INS1R_ILi2ELi5ELi2EEENS24_ILi32EEENSJ_INS5_IJS13_ST_EEENS5_IJSC_S13_EEEEEEENS4_39AutoVectorizingCopyWithAssumedAlignmentILi128EEENS4_14SM90_TMA_STOREES31_S33_S33_EEEvvEEEEvNT_6ParamsE,"",@"SHT_CUDA_INFO"
	.sectionflags	@""
	.align	4


	//----- nvinfo : EIATTR_CUDA_API_VERSION
	.align		4
        /*0000*/ 	.byte	0x04, 0x37
        /*0002*/ 	.short	(.L_31 - .L_30)
.L_30:
        /*0004*/ 	.word	0x00000082


	//----- nvinfo : EIATTR_KPARAM_INFO
	.align		4
.L_31:
        /*0008*/ 	.byte	0x04, 0x17
        /*000a*/ 	.short	(.L_33 - .L_32)
.L_32:
        /*000c*/ 	.word	0x00000000
        /*0010*/ 	.short	0x0000
        /*0012*/ 	.short	0x0000
        /*0014*/ 	.byte	0x00, 0xf0, 0x01, 0x28


	//----- nvinfo : EIATTR_AT_ENTRY_FRAGMENTS
	.align		4
.L_33:
        /*0018*/ 	.byte	0x04, 0x4f
        /*001a*/ 	.short	(.L_35 - .L_34)


	//   ....[0]....
.L_34:
        /*001c*/ 	.word	0x00000007


	//----- nvinfo : EIATTR_RESERVED_SMEM_USED
	.align		4
.L_35:
        /*0020*/ 	.byte	0x01, 0x41
	.zero		2


	//----- nvinfo : EIATTR_SPARSE_MMA_MASK
	.align		4
        /*0024*/ 	.byte	0x03, 0x50
        /*0026*/ 	.short	0x0040


	//----- nvinfo : EIATTR_TCGEN05_2CTA_USED
	.align		4
        /*0028*/ 	.byte	0x01, 0x52
	.zero		2


	//----- nvinfo : EIATTR_MAXREG_COUNT
	.align		4
        /*002c*/ 	.byte	0x03, 0x1b
        /*002e*/ 	.short	0x00ff


	//----- nvinfo : EIATTR_NUM_BARRIERS
	.align		4
        /*0030*/ 	.byte	0x02, 0x4c
        /*0032*/ 	.byte	0x07
	.zero		1


	//----- nvinfo : EIATTR_EXTERNS
	.align		4
        /*0034*/ 	.byte	0x04, 0x0f
        /*0036*/ 	.short	(.L_37 - .L_36)


	//   ....[0]....
	.align		4
.L_36:
        /*0038*/ 	.word	index@(__assertfail)


	//----- nvinfo : EIATTR_MERCURY_ISA_VERSION
	.align		4
.L_37:
        /*003c*/ 	.byte	0x03, 0x5f
        /*003e*/ 	.short	0x0101


	//----- nvinfo : EIATTR_INT_WARP_WIDE_INSTR_OFFSETS
	.align		4
        /*0040*/ 	.byte	0x04, 0x31
        /*0042*/ 	.short	(.L_39 - .L_38)


	//   ....[0]....
.L_38:
        /*0044*/ 	.word	0x00000e10


	//   ....[1]....
        /*0048*/ 	.word	0x00000eb0


	//   ....[2]....
        /*004c*/ 	.word	0x00001e80


	//   ....[3]....
        /*0050*/ 	.word	0x00004200


	//   ....[4]....
        /*0054*/ 	.word	0x00004220


	//   ....[5]....
        /*0058*/ 	.word	0x00004250


	//   ....[6]....
        /*005c*/ 	.word	0x00004bb0


	//   ....[7]....
        /*0060*/ 	.word	0x00004bd0


	//   ....[8]....
        /*0064*/ 	.word	0x00004c70


	//   ....[9]....
        /*0068*/ 	.word	0x00004d10


	//   ....[10]....
        /*006c*/ 	.word	0x00004dd0


	//   ....[11]....
        /*0070*/ 	.word	0x00004e50


	//   ....[12]....
        /*0074*/ 	.word	0x00004e70


	//   ....[13]....
        /*0078*/ 	.word	0x00004f40


	//   ....[14]....
        /*007c*/ 	.word	0x00004fd0


	//   ....[15]....
        /*0080*/ 	.word	0x00005090


	//   ....[16]....
        /*0084*/ 	.word	0x00005120


	//   ....[17]....
        /*0088*/ 	.word	0x00005140


	//   ....[18]....
        /*008c*/ 	.word	0x00005270


	//   ....[19]....
        /*0090*/ 	.word	0x000052d0


	//   ....[20]....
        /*0094*/ 	.word	0x00005380


	//   ....[21]....
        /*0098*/ 	.word	0x000054d0


	//   ....[22]....
        /*009c*/ 	.word	0x00005530


	//   ....[23]....
        /*00a0*/ 	.word	0x00005550


	//   ....[24]....
        /*00a4*/ 	.word	0x00005570


	//   ....[25]....
        /*00a8*/ 	.word	0x00005760


	//----- nvinfo : EIATTR_COOP_GROUP_MASK_REGIDS
	.align		4
.L_39:
        /*00ac*/ 	.byte	0x04, 0x29
        /*00ae*/ 	.short	(.L_41 - .L_40)


	//   ....[0]....
.L_40:
        /*00b0*/ 	.word	0xffffffff


	//   ....[1]....
        /*00b4*/ 	.word	0xffffffff


	//   ....[2]....
        /*00b8*/ 	.word	0xffffffff


	//   ....[3]....
        /*00bc*/ 	.word	0xffffffff


	//   ....[4]....
        /*00c0*/ 	.word	0xffffffff


	//   ....[5]....
        /*00c4*/ 	.word	0xffffffff


	//   ....[6]....
        /*00c8*/ 	.word	0xffffffff


	//   ....[7]....
        /*00cc*/ 	.word	0xffffffff


	//   ....[8]....
        /*00d0*/ 	.word	0xffffffff


	//   ....[9]....
        /*00d4*/ 	.word	0xffffffff


	//   ....[10]....
        /*00d8*/ 	.word	0xffffffff


	//   ....[11]....
        /*00dc*/ 	.word	0xffffffff


	//   ....[12]....
        /*00e0*/ 	.word	0xffffffff


	//   ....[13]....
        /*00e4*/ 	.word	0xffffffff


	//----- nvinfo : EIATTR_COOP_GROUP_INSTR_OFFSETS
	.align		4
.L_41:
        /*00e8*/ 	.byte	0x04, 0x28
        /*00ea*/ 	.short	(.L_43 - .L_42)


	//   ....[0]....
.L_42:
        /*00ec*/ 	.word	0x000000c0


	//   ....[1]....
        /*00f0*/ 	.word	0x00000530


	//   ....[2]....
        /*00f4*/ 	.word	0x000007c0


	//   ....[3]....
        /*00f8*/ 	.word	0x00000950


	//   ....[4]....
        /*00fc*/ 	.word	0x00000a40


	//   ....[5]....
        /*0100*/ 	.word	0x00000ba0


	//   ....[6]....
        /*0104*/ 	.word	0x00000cf0


	//   ....[7]....
        /*0108*/ 	.word	0x00000f30


	//   ....[8]....
        /*010c*/ 	.word	0x00001d70


	//   ....[9]....
        /*0110*/ 	.word	0x00003040


	//   ....[10]....
        /*0114*/ 	.word	0x00003510


	//   ....[11]....
        /*0118*/ 	.word	0x00003540


	//   ....[12]....
        /*011c*/ 	.word	0x00004110


	//   ....[13]....
        /*0120*/ 	.word	0x00004310


	//----- nvinfo : EIATTR_VRC_CTA_INIT_COUNT
	.align		4
.L_43:
        /*0124*/ 	.byte	0x02, 0x4a
        /*0126*/ 	.byte	0x80
	.zero		1


	//----- nvinfo : EIATTR_SYSCALL_OFFSETS
	.align		4
        /*0128*/ 	.byte	0x04, 0x46
        /*012a*/ 	.short	(.L_45 - .L_44)


	//   ....[0]....
.L_44:
        /*012c*/ 	.word	0x000061c0


	//   ....[1]....
        /*0130*/ 	.word	0x000062b0


	//   ....[2]....
        /*0134*/ 	.word	0x00006b00


	//   ....[3]....
        /*0138*/ 	.word	0x000074f0


	//   ....[4]....
        /*013c*/ 	.word	0x00007ec0


	//   ....[5]....
        /*0140*/ 	.word	0x00008880


	//----- nvinfo : EIATTR_MBARRIER_INSTR_OFFSETS
	.align		4
.L_45:
        /*0144*/ 	.byte	0x04, 0x39
        /*0146*/ 	.short	(.L_47 - .L_46)


	//   ....[0]....
.L_46:
        /*0148*/ 	.word	0x00000600
        /*014c*/ 	.word	0x000000ff
        /*0150*/ 	.word	0x00000000
        /*0154*/ 	.short	0x0100
        /*0156*/ 	.byte	0x07
	.zero		1


	//   ....[1]....
        /*0158*/ 	.word	0x00000610
        /*015c*/ 	.word	0x000000ff
        /*0160*/ 	.word	0x00000068
        /*0164*/ 	.short	0x0100
        /*0166*/ 	.byte	0x07
	.zero		1


	//   ....[2]....
        /*0168*/ 	.word	0x00000620
        /*016c*/ 	.word	0x000000ff
        /*0170*/ 	.word	0x00000008
        /*0174*/ 	.short	0x0100
        /*0176*/ 	.byte	0x07
	.zero		1


	//   ....[3]....
        /*0178*/ 	.word	0x00000630
        /*017c*/ 	.word	0x000000ff
        /*0180*/ 	.word	0x00000070
        /*0184*/ 	.short	0x0100
        /*0186*/ 	.byte	0x07
	.zero		1


	//   ....[4]....
        /*0188*/ 	.word	0x00000640
        /*018c*/ 	.word	0x000000ff
        /*0190*/ 	.word	0x00000010
        /*0194*/ 	.short	0x0100
        /*0196*/ 	.byte	0x07
	.zero		1


	//   ....[5]....
        /*0198*/ 	.word	0x00000650
        /*019c*/ 	.word	0x000000ff
        /*01a0*/ 	.word	0x00000078
        /*01a4*/ 	.short	0x0100
        /*01a6*/ 	.byte	0x07
	.zero		1


	//   ....[6]....
        /*01a8*/ 	.word	0x00000660
        /*01ac*/ 	.word	0x000000ff
        /*01b0*/ 	.word	0x00000018
        /*01b4*/ 	.short	0x0100
        /*01b6*/ 	.byte	0x07
	.zero		1


	//   ....[7]....
        /*01b8*/ 	.word	0x00000670
        /*01bc*/ 	.word	0x000000ff
        /*01c0*/ 	.word	0x00000080
        /*01c4*/ 	.short	0x0100
        /*01c6*/ 	.byte	0x07
	.zero		1


	//   ....[8]....
        /*01c8*/ 	.word	0x00000680
        /*01cc*/ 	.word	0x000000ff
        /*01d0*/ 	.word	0x00000020
        /*01d4*/ 	.short	0x0100
        /*01d6*/ 	.byte	0x07
	.zero		1


	//   ....[9]....
        /*01d8*/ 	.word	0x00000690
        /*01dc*/ 	.word	0x000000ff
        /*01e0*/ 	.word	0x00000088
        /*01e4*/ 	.short	0x0100
        /*01e6*/ 	.byte	0x07
	.zero		1


	//   ....[10]....
        /*01e8*/ 	.word	0x000006a0
        /*01ec*/ 	.word	0x000000ff
        /*01f0*/ 	.word	0x00000028
        /*01f4*/ 	.short	0x0100
        /*01f6*/ 	.byte	0x07
	.zero		1


	//   ....[11]....
        /*01f8*/ 	.word	0x000006b0
        /*01fc*/ 	.word	0x000000ff
        /*0200*/ 	.word	0x00000090
        /*0204*/ 	.short	0x0100
        /*0206*/ 	.byte	0x07
	.zero		1


	//   ....[12]....
        /*0208*/ 	.word	0x000006c0
        /*020c*/ 	.word	0x000000ff
        /*0210*/ 	.word	0x00000030
        /*0214*/ 	.short	0x0100
        /*0216*/ 	.byte	0x07
	.zero		1


	//   ....[13]....
        /*0218*/ 	.word	0x000006d0
        /*021c*/ 	.word	0x000000ff
        /*0220*/ 	.word	0x00000098
        /*0224*/ 	.short	0x0100
        /*0226*/ 	.byte	0x07
	.zero		1


	//   ....[14]....
        /*0228*/ 	.word	0x000006e0
        /*022c*/ 	.word	0x000000ff
        /*0230*/ 	.word	0x00000038
        /*0234*/ 	.short	0x0100
        /*0236*/ 	.byte	0x07
	.zero		1


	//   ....[15]....
        /*0238*/ 	.word	0x000006f0
        /*023c*/ 	.word	0x000000ff
        /*0240*/ 	.word	0x000000a0
        /*0244*/ 	.short	0x0100
        /*0246*/ 	.byte	0x07
	.zero		1


	//   ....[16]....
        /*0248*/ 	.word	0x00000700
        /*024c*/ 	.word	0x000000ff
        /*0250*/ 	.word	0x00000040
        /*0254*/ 	.short	0x0100
        /*0256*/ 	.byte	0x07
	.zero		1


	//   ....[17]....
        /*0258*/ 	.word	0x00000710
        /*025c*/ 	.word	0x000000ff
        /*0260*/ 	.word	0x000000a8
        /*0264*/ 	.short	0x0100
        /*0266*/ 	.byte	0x07
	.zero		1


	//   ....[18]....
        /*0268*/ 	.word	0x00000720
        /*026c*/ 	.word	0x000000ff
        /*0270*/ 	.word	0x00000048
        /*0274*/ 	.short	0x0100
        /*0276*/ 	.byte	0x07
	.zero		1


	//   ....[19]....
        /*0278*/ 	.word	0x00000730
        /*027c*/ 	.word	0x000000ff
        /*0280*/ 	.word	0x000000b0
        /*0284*/ 	.short	0x0100
        /*0286*/ 	.byte	0x07
	.zero		1


	//   ....[20]....
        /*0288*/ 	.word	0x00000740
        /*028c*/ 	.word	0x000000ff
        /*0290*/ 	.word	0x00000050
        /*0294*/ 	.short	0x0100
        /*0296*/ 	.byte	0x07
	.zero		1


	//   ....[21]....
        /*0298*/ 	.word	0x00000750
        /*029c*/ 	.word	0x000000ff
        /*02a0*/ 	.word	0x000000b8
        /*02a4*/ 	.short	0x0100
        /*02a6*/ 	.byte	0x07
	.zero		1


	//   ....[22]....
        /*02a8*/ 	.word	0x00000760
        /*02ac*/ 	.word	0x000000ff
        /*02b0*/ 	.word	0x00000058
        /*02b4*/ 	.short	0x0100
        /*02b6*/ 	.byte	0x07
	.zero		1


	//   ....[23]....
        /*02b8*/ 	.word	0x00000770
        /*02bc*/ 	.word	0x000000ff
        /*02c0*/ 	.word	0x000000c0
        /*02c4*/ 	.short	0x0100
        /*02c6*/ 	.byte	0x07
	.zero		1


	//   ....[24]....
        /*02c8*/ 	.word	0x00000780
        /*02cc*/ 	.word	0x000000ff
        /*02d0*/ 	.word	0x00000060
        /*02d4*/ 	.short	0x0100
        /*02d6*/ 	.byte	0x07
	.zero		1


	//   ....[25]....
        /*02d8*/ 	.word	0x00000790
        /*02dc*/ 	.word	0x000000ff
        /*02e0*/ 	.word	0x000000c8
        /*02e4*/ 	.short	0x0100
        /*02e6*/ 	.byte	0x07
	.zero		1


	//   ....[26]....
        /*02e8*/ 	.word	0x000008c0
        /*02ec*/ 	.word	0x000000ff
        /*02f0*/ 	.word	0x000000d0
        /*02f4*/ 	.short	0x0100
        /*02f6*/ 	.byte	0x08
	.zero		1


	//   ....[27]....
        /*02f8*/ 	.word	0x000008d0
        /*02fc*/ 	.word	0x000000ff
        /*0300*/ 	.word	0x000000f0
        /*0304*/ 	.short	0x0100
        /*0306*/ 	.byte	0x08
	.zero		1


	//   ....[28]....
        /*0308*/ 	.word	0x000008e0
        /*030c*/ 	.word	0x000000ff
        /*0310*/ 	.word	0x000000d8
        /*0314*/ 	.short	0x0100
        /*0316*/ 	.byte	0x08
	.zero		1


	//   ....[29]....
        /*0318*/ 	.word	0x000008f0
        /*031c*/ 	.word	0x000000ff
        /*0320*/ 	.word	0x000000f8
        /*0324*/ 	.short	0x0100
        /*0326*/ 	.byte	0x08
	.zero		1


	//   ....[30]....
        /*0328*/ 	.word	0x00000900
        /*032c*/ 	.word	0x000000ff
        /*0330*/ 	.word	0x000000e0
        /*0334*/ 	.short	0x0100
        /*0336*/ 	.byte	0x08
	.zero		1


	//   ....[31]....
        /*0338*/ 	.word	0x00000910
        /*033c*/ 	.word	0x000000ff
        /*0340*/ 	.word	0x00000100
        /*0344*/ 	.short	0x0100
        /*0346*/ 	.byte	0x08
	.zero		1


	//   ....[32]....
        /*0348*/ 	.word	0x00000920
        /*034c*/ 	.word	0x000000ff
        /*0350*/ 	.word	0x000000e8
        /*0354*/ 	.short	0x0100
        /*0356*/ 	.byte	0x08
	.zero		1


	//   ....[33]....
        /*0358*/ 	.word	0x00000930
        /*035c*/ 	.word	0x000000ff
        /*0360*/ 	.word	0x00000108
        /*0364*/ 	.short	0x0100
        /*0366*/ 	.byte	0x08
	.zero		1


	//   ....[34]....
        /*0368*/ 	.word	0x00000a10
        /*036c*/ 	.word	0x000000ff
        /*0370*/ 	.word	0x00000110
        /*0374*/ 	.short	0x0100
        /*0376*/ 	.byte	0x07
	.zero		1


	//   ....[35]....
        /*0378*/ 	.word	0x00000a20
        /*037c*/ 	.word	0x000000ff
        /*0380*/ 	.word	0x00000118
        /*0384*/ 	.short	0x0100
        /*0386*/ 	.byte	0x07
	.zero		1


	//   ....[36]....
        /*0388*/ 	.word	0x00000b50
        /*038c*/ 	.word	0x000000ff
        /*0390*/ 	.word	0x00000120
        /*0394*/ 	.short	0x0100
        /*0396*/ 	.byte	0x07
	.zero		1


	//   ....[37]....
        /*0398*/ 	.word	0x00000b60
        /*039c*/ 	.word	0x000000ff
        /*03a0*/ 	.word	0x00000130
        /*03a4*/ 	.short	0x0100
        /*03a6*/ 	.byte	0x07
	.zero		1


	//   ....[38]....
        /*03a8*/ 	.word	0x00000b70
        /*03ac*/ 	.word	0x000000ff
        /*03b0*/ 	.word	0x00000128
        /*03b4*/ 	.short	0x0100
        /*03b6*/ 	.byte	0x07
	.zero		1


	//   ....[39]....
        /*03b8*/ 	.word	0x00000b80
        /*03bc*/ 	.word	0x000000ff
        /*03c0*/ 	.word	0x00000138
        /*03c4*/ 	.short	0x0100
        /*03c6*/ 	.byte	0x07
	.zero		1


	//   ....[40]....
        /*03c8*/ 	.word	0x00000ca0
        /*03cc*/ 	.word	0x000000ff
        /*03d0*/ 	.word	0x00000140
        /*03d4*/ 	.short	0x0100
        /*03d6*/ 	.byte	0x08
	.zero		1


	//   ....[41]....
        /*03d8*/ 	.word	0x00000cb0
        /*03dc*/ 	.word	0x000000ff
        /*03e0*/ 	.word	0x00000150
        /*03e4*/ 	.short	0x0100
        /*03e6*/ 	.byte	0x08
	.zero		1


	//   ....[42]....
        /*03e8*/ 	.word	0x00000cc0
        /*03ec*/ 	.word	0x000000ff
        /*03f0*/ 	.word	0x00000148
        /*03f4*/ 	.short	0x0100
        /*03f6*/ 	.byte	0x08
	.zero		1


	//   ....[43]....
        /*03f8*/ 	.word	0x00000cd0
        /*03fc*/ 	.word	0x000000ff
        /*0400*/ 	.word	0x00000158
        /*0404*/ 	.short	0x0100
        /*0406*/ 	.byte	0x08
	.zero		1


	//   ....[44]....
        /*0408*/ 	.word	0x00000dc0
        /*040c*/ 	.word	0x000000ff
        /*0410*/ 	.word	0x00000160
        /*0414*/ 	.short	0x0100
        /*0416*/ 	.byte	0x07
	.zero		1


	//   ....[45]....
        /*0418*/ 	.word	0x00000dd0
        /*041c*/ 	.word	0x000000ff
        /*0420*/ 	.word	0x00000170
        /*0424*/ 	.short	0x0100
        /*0426*/ 	.byte	0x07
	.zero		1


	//   ....[46]....
        /*0428*/ 	.word	0x00000de0
        /*042c*/ 	.word	0x000000ff
        /*0430*/ 	.word	0x00000168
        /*0434*/ 	.short	0x0100
        /*0436*/ 	.byte	0x07
	.zero		1


	//   ....[47]....
        /*0438*/ 	.word	0x00000df0
        /*043c*/ 	.word	0x000000ff
        /*0440*/ 	.word	0x00000178
        /*0444*/ 	.short	0x0100
        /*0446*/ 	.byte	0x07
	.zero		1


	//   ....[48]....
        /*0448*/ 	.word	0x00000ee0
        /*044c*/ 	.word	0x000000ff
        /*0450*/ 	.word	0x00000180
        /*0454*/ 	.short	0x0100
        /*0456*/ 	.byte	0x06
	.zero		1


	//   ....[49]....
        /*0458*/ 	.word	0x00001870
        /*045c*/ 	.word	0x00000005
        /*0460*/ 	.word	0x00000170
        /*0464*/ 	.short	0x010a
        /*0466*/ 	.byte	0xff
	.zero		1


	//   ....[50]....
        /*0468*/ 	.word	0x000018a0
        /*046c*/ 	.word	0x00000005
        /*0470*/ 	.word	0x00000160
        /*0474*/ 	.short	0x0101
        /*0476*/ 	.byte	0xff
	.zero		1


	//   ....[51]....
        /*0478*/ 	.word	0x00001920
        /*047c*/ 	.word	0x000000ff
        /*0480*/ 	.word	0x00000068
        /*0484*/ 	.short	0x010a
        /*0486*/ 	.byte	0x08
	.zero		1


	//   ....[52]....
        /*0488*/ 	.word	0x00001aa0
        /*048c*/ 	.word	0x000000ff
        /*0490*/ 	.word	0x00000068
        /*0494*/ 	.short	0x010a
        /*0496*/ 	.byte	0x09
	.zero		1


	//   ....[53]....
        /*0498*/ 	.word	0x00001c20
        /*049c*/ 	.word	0x000000ff
        /*04a0*/ 	.word	0x00000068
        /*04a4*/ 	.short	0x010a
        /*04a6*/ 	.byte	0x10
	.zero		1


	//   ....[54]....
        /*04a8*/ 	.word	0x00001d50
        /*04ac*/ 	.word	0x000000ff
        /*04b0*/ 	.word	0x00000118
        /*04b4*/ 	.short	0x0101
        /*04b6*/ 	.byte	0x06
	.zero		1


	//   ....[55]....
        /*04b8*/ 	.word	0x00001d80
        /*04bc*/ 	.word	0x00000008
        /*04c0*/ 	.word	0x00000120
        /*04c4*/ 	.short	0x010a
        /*04c6*/ 	.byte	0xff
	.zero		1


	//   ....[56]....
        /*04c8*/ 	.word	0x00001e50
        /*04cc*/ 	.word	0x00000008
        /*04d0*/ 	.word	0x00000000
        /*04d4*/ 	.short	0x0101
        /*04d6*/ 	.byte	0xff
	.zero		1


	//   ....[57]....
        /*04d8*/ 	.word	0x000023b0
        /*04dc*/ 	.word	0x000000ff
        /*04e0*/ 	.word	0x00000000
        /*04e4*/ 	.short	0x010a
        /*04e6*/ 	.byte	0x04
	.zero		1


	//   ....[58]....
        /*04e8*/ 	.word	0x00002440
        /*04ec*/ 	.word	0x000000ff
        /*04f0*/ 	.word	0x00000000
        /*04f4*/ 	.short	0x010a
        /*04f6*/ 	.byte	0x04
	.zero		1


	//   ....[59]....
        /*04f8*/ 	.word	0x000024d0
        /*04fc*/ 	.word	0x000000ff
        /*0500*/ 	.word	0x00000000
        /*0504*/ 	.short	0x010a
        /*0506*/ 	.byte	0x04
	.zero		1


	//   ....[60]....
        /*0508*/ 	.word	0x00002560
        /*050c*/ 	.word	0x000000ff
        /*0510*/ 	.word	0x00000000
        /*0514*/ 	.short	0x010a
        /*0516*/ 	.byte	0x04
	.zero		1


	//   ....[61]....
        /*0518*/ 	.word	0x000025f0
        /*051c*/ 	.word	0x000000ff
        /*0520*/ 	.word	0x00000000
        /*0524*/ 	.short	0x010a
        /*0526*/ 	.byte	0x04
	.zero		1


	//   ....[62]....
        /*0528*/ 	.word	0x00002680
        /*052c*/ 	.word	0x000000ff
        /*0530*/ 	.word	0x00000000
        /*0534*/ 	.short	0x010a
        /*0536*/ 	.byte	0x04
	.zero		1


	//   ....[63]....
        /*0538*/ 	.word	0x00002710
        /*053c*/ 	.word	0x000000ff
        /*0540*/ 	.word	0x00000000
        /*0544*/ 	.short	0x010a
        /*0546*/ 	.byte	0x04
	.zero		1


	//   ....[64]....
        /*0548*/ 	.word	0x000027a0
        /*054c*/ 	.word	0x000000ff
        /*0550*/ 	.word	0x00000000
        /*0554*/ 	.short	0x010a
        /*0556*/ 	.byte	0x04
	.zero		1


	//   ....[65]....
        /*0558*/ 	.word	0x00002830
        /*055c*/ 	.word	0x000000ff
        /*0560*/ 	.word	0x00000000
        /*0564*/ 	.short	0x010a
        /*0566*/ 	.byte	0x04
	.zero		1


	//   ....[66]....
        /*0568*/ 	.word	0x000028c0
        /*056c*/ 	.word	0x000000ff
        /*0570*/ 	.word	0x00000000
        /*0574*/ 	.short	0x010a
        /*0576*/ 	.byte	0x04
	.zero		1


	//   ....[67]....
        /*0578*/ 	.word	0x00002950
        /*057c*/ 	.word	0x000000ff
        /*0580*/ 	.word	0x00000000
        /*0584*/ 	.short	0x010a
        /*0586*/ 	.byte	0x04
	.zero		1


	//   ....[68]....
        /*0588*/ 	.word	0x000029e0
        /*058c*/ 	.word	0x000000ff
        /*0590*/ 	.word	0x00000000
        /*0594*/ 	.short	0x010a
        /*0596*/ 	.byte	0x04
	.zero		1


	//   ....[69]....
        /*0598*/ 	.word	0x00002a80
        /*059c*/ 	.word	0x00000000
        /*05a0*/ 	.word	0x00000000
        /*05a4*/ 	.short	0x010a
        /*05a6*/ 	.byte	0xff
	.zero		1


	//   ....[70]....
        /*05a8*/ 	.word	0x00002ba0
        /*05ac*/ 	.word	0x00000000
        /*05b0*/ 	.word	0x00000160
        /*05b4*/ 	.short	0x010a
        /*05b6*/ 	.byte	0xff
	.zero		1


	//   ....[71]....
        /*05b8*/ 	.word	0x00002c10
        /*05bc*/ 	.word	0x00000004
        /*05c0*/ 	.word	0x00000000
        /*05c4*/ 	.short	0x0101
        /*05c6*/ 	.byte	0xff
	.zero		1


	//   ....[72]....
        /*05c8*/ 	.word	0x00002c30
        /*05cc*/ 	.word	0x000000ff
        /*05d0*/ 	.word	0x00000130
        /*05d4*/ 	.short	0x010a
        /*05d6*/ 	.byte	0x05
	.zero		1


	//   ....[73]....
        /*05d8*/ 	.word	0x00002d50
        /*05dc*/ 	.word	0x00000000
        /*05e0*/ 	.word	0x00000120
        /*05e4*/ 	.short	0x010a
        /*05e6*/ 	.byte	0xff
	.zero		1


	//   ....[74]....
        /*05e8*/ 	.word	0x00002e50
        /*05ec*/ 	.word	0x00000000
        /*05f0*/ 	.word	0x00000000
        /*05f4*/ 	.short	0x0101
        /*05f6*/ 	.byte	0xff
	.zero		1


	//   ....[75]....
        /*05f8*/ 	.word	0x00002ee0
        /*05fc*/ 	.word	0x000000ff
        /*0600*/ 	.word	0x00000130
        /*0604*/ 	.short	0x0106
        /*0606*/ 	.byte	0x05
	.zero		1


	//   ....[76]....
        /*0608*/ 	.word	0x00002f00
        /*060c*/ 	.word	0x000000ff
        /*0610*/ 	.word	0x00000130
        /*0614*/ 	.short	0x010a
        /*0616*/ 	.byte	0x05
	.zero		1


	//   ....[77]....
        /*0618*/ 	.word	0x00002f90
        /*061c*/ 	.word	0x000000ff
        /*0620*/ 	.word	0x00000130
        /*0624*/ 	.short	0x0106
        /*0626*/ 	.byte	0x04
	.zero		1


	//   ....[78]....
        /*0628*/ 	.word	0x00002fd0
        /*062c*/ 	.word	0x00000000
        /*0630*/ 	.word	0x00000130
        /*0634*/ 	.short	0x010a
        /*0636*/ 	.byte	0xff
	.zero		1


	//   ....[79]....
        /*0638*/ 	.word	0x00003210
        /*063c*/ 	.word	0x000000ff
        /*0640*/ 	.word	0x00000008
        /*0644*/ 	.short	0x010a
        /*0646*/ 	.byte	0x06
	.zero		1


	//   ....[80]....
        /*0648*/ 	.word	0x00003230
        /*064c*/ 	.word	0x000000ff
        /*0650*/ 	.word	0x00000008
        /*0654*/ 	.short	0x010a
        /*0656*/ 	.byte	0x06
	.zero		1


	//   ....[81]....
        /*0658*/ 	.word	0x000033c0
        /*065c*/ 	.word	0x000000ff
        /*0660*/ 	.word	0x00000008
        /*0664*/ 	.short	0x010a
        /*0666*/ 	.byte	0x06
	.zero		1


	//   ....[82]....
        /*0668*/ 	.word	0x000033e0
        /*066c*/ 	.word	0x000000ff
        /*0670*/ 	.word	0x00000008
        /*0674*/ 	.short	0x010a
        /*0676*/ 	.byte	0x06
	.zero		1


	//   ....[83]....
        /*0678*/ 	.word	0x000034a0
        /*067c*/ 	.word	0x000000ff
        /*0680*/ 	.word	0x00000000
        /*0684*/ 	.short	0x0101
        /*0686*/ 	.byte	0x07
	.zero		1


	//   ....[84]....
        /*0688*/ 	.word	0x000037b0
        /*068c*/ 	.word	0x00000000
        /*0690*/ 	.word	0x00000120
        /*0694*/ 	.short	0x010a
        /*0696*/ 	.byte	0xff
	.zero		1


	//   ....[85]....
        /*0698*/ 	.word	0x00003870
        /*069c*/ 	.word	0x00000000
        /*06a0*/ 	.word	0x00000000
        /*06a4*/ 	.short	0x0101
        /*06a6*/ 	.byte	0xff
	.zero		1


	//   ....[86]....
        /*06a8*/ 	.word	0x00003930
        /*06ac*/ 	.word	0x000000ff
        /*06b0*/ 	.word	0x00000000
        /*06b4*/ 	.short	0x010a
        /*06b6*/ 	.byte	0x07
	.zero		1


	//   ....[87]....
        /*06b8*/ 	.word	0x00003940
        /*06bc*/ 	.word	0x000000ff
        /*06c0*/ 	.word	0x00000150
        /*06c4*/ 	.short	0x010a
        /*06c6*/ 	.byte	0x09
	.zero		1


	//   ....[88]....
        /*06c8*/ 	.word	0x00003a30
        /*06cc*/ 	.word	0x000000ff
        /*06d0*/ 	.word	0x00000000
        /*06d4*/ 	.short	0x010a
        /*06d6*/ 	.byte	0x08
	.zero		1


	//   ....[89]....
        /*06d8*/ 	.word	0x00003af0
        /*06dc*/ 	.word	0x000000ff
        /*06e0*/ 	.word	0x00000000
        /*06e4*/ 	.short	0x010a
        /*06e6*/ 	.byte	0x07
	.zero		1


	//   ....[90]....
        /*06e8*/ 	.word	0x00003f10
        /*06ec*/ 	.word	0x000000ff
        /*06f0*/ 	.word	0x00000000
        /*06f4*/ 	.short	0x010a
        /*06f6*/ 	.byte	0x04
	.zero		1


	//   ....[91]....
        /*06f8*/ 	.word	0x00003fb0
        /*06fc*/ 	.word	0x00000000
        /*0700*/ 	.word	0x00000000
        /*0704*/ 	.short	0x010a
        /*0706*/ 	.byte	0xff
	.zero		1


	//   ....[92]....
        /*0708*/ 	.word	0x00003ff0
        /*070c*/ 	.word	0x00000000
        /*0710*/ 	.word	0x00000000
        /*0714*/ 	.short	0x010a
        /*0716*/ 	.byte	0xff
	.zero		1


	//   ....[93]....
        /*0718*/ 	.word	0x00004060
        /*071c*/ 	.word	0x000000ff
        /*0720*/ 	.word	0x00000000
        /*0724*/ 	.short	0x0101
        /*0726*/ 	.byte	0x04
	.zero		1


	//   ....[94]....
        /*0728*/ 	.word	0x000040a0
        /*072c*/ 	.word	0x000000ff
        /*0730*/ 	.word	0x00000180
        /*0734*/ 	.short	0x010a
        /*0736*/ 	.byte	0x06
	.zero		1


	//   ....[95]....
        /*0738*/ 	.word	0x00004100
        /*073c*/ 	.word	0x000000ff
        /*0740*/ 	.word	0x00000000
        /*0744*/ 	.short	0x0101
        /*0746*/ 	.byte	0x04
	.zero		1


	//   ....[96]....
        /*0748*/ 	.word	0x00004560
        /*074c*/ 	.word	0x00000000
        /*0750*/ 	.word	0x00000120
        /*0754*/ 	.short	0x010a
        /*0756*/ 	.byte	0xff
	.zero		1


	//   ....[97]....
        /*0758*/ 	.word	0x00004620
        /*075c*/ 	.word	0x00000000
        /*0760*/ 	.word	0x00000000
        /*0764*/ 	.short	0x0101
        /*0766*/ 	.byte	0xff
	.zero		1


	//   ....[98]....
        /*0768*/ 	.word	0x00004940
        /*076c*/ 	.word	0x000000ff
        /*0770*/ 	.word	0x00000118
        /*0774*/ 	.short	0x010a
        /*0776*/ 	.byte	0x06
	.zero		1


	//   ....[99]....
        /*0778*/ 	.word	0x00004b30
        /*077c*/ 	.word	0x000000ff
        /*0780*/ 	.word	0x000000f0
        /*0784*/ 	.short	0x010a
        /*0786*/ 	.byte	0x06
	.zero		1


	//   ....[100]....
        /*0788*/ 	.word	0x00004e00
        /*078c*/ 	.word	0x000000ff
        /*0790*/ 	.word	0x000000d0
        /*0794*/ 	.short	0x010b
        /*0796*/ 	.byte	0x06
	.zero		1


	//   ....[101]....
        /*0798*/ 	.word	0x00004e10
        /*079c*/ 	.word	0x000000ff
        /*07a0*/ 	.word	0x00000000
        /*07a4*/ 	.short	0x0101
        /*07a6*/ 	.byte	0x15
	.zero		1


	//   ....[102]....
        /*07a8*/ 	.word	0x00004e20
        /*07ac*/ 	.word	0x000000ff
        /*07b0*/ 	.word	0x000000f8
        /*07b4*/ 	.short	0x010a
        /*07b6*/ 	.byte	0x06
	.zero		1


	//   ....[103]....
        /*07b8*/ 	.word	0x000050c0
        /*07bc*/ 	.word	0x000000ff
        /*07c0*/ 	.word	0x000000d8
        /*07c4*/ 	.short	0x010b
        /*07c6*/ 	.byte	0x06
	.zero		1


	//   ....[104]....
        /*07c8*/ 	.word	0x000050d0
        /*07cc*/ 	.word	0x000000ff
        /*07d0*/ 	.word	0x00000000
        /*07d4*/ 	.short	0x0101
        /*07d6*/ 	.byte	0x15
	.zero		1


	//   ....[105]....
        /*07d8*/ 	.word	0x000050e0
        /*07dc*/ 	.word	0x000000ff
        /*07e0*/ 	.word	0x00000100
        /*07e4*/ 	.short	0x010a
        /*07e6*/ 	.byte	0x06
	.zero		1


	//   ....[106]....
        /*07e8*/ 	.word	0x00005430
        /*07ec*/ 	.word	0x000000ff
        /*07f0*/ 	.word	0x000000e0
        /*07f4*/ 	.short	0x010b
        /*07f6*/ 	.byte	0x06
	.zero		1


	//   ....[107]....
        /*07f8*/ 	.word	0x00005490
        /*07fc*/ 	.word	0x000000ff
        /*0800*/ 	.word	0x00000000
        /*0804*/ 	.short	0x0101
        /*0806*/ 	.byte	0x15
	.zero		1


	//   ....[108]....
        /*0808*/ 	.word	0x000054a0
        /*080c*/ 	.word	0x000000ff
        /*0810*/ 	.word	0x00000108
        /*0814*/ 	.short	0x010a
        /*0816*/ 	.byte	0x06
	.zero		1


	//   ....[109]....
        /*0818*/ 	.word	0x000057a0
        /*081c*/ 	.word	0x000000ff
        /*0820*/ 	.word	0x000000e8
        /*0824*/ 	.short	0x010b
        /*0826*/ 	.byte	0x06
	.zero		1


	//   ....[110]....
        /*0828*/ 	.word	0x000057c0
        /*082c*/ 	.word	0x000000ff
        /*0830*/ 	.word	0x00000000
        /*0834*/ 	.short	0x0101
        /*0836*/ 	.byte	0x07
	.zero		1


	//   ....[111]....
        /*0838*/ 	.word	0x00005800
        /*083c*/ 	.word	0x000000ff
        /*0840*/ 	.word	0x000000f0
        /*0844*/ 	.short	0x010a
        /*0846*/ 	.byte	0x06
	.zero		1


	//   ....[112]....
        /*0848*/ 	.word	0x00005820
        /*084c*/ 	.word	0x000000ff
        /*0850*/ 	.word	0x000000f8
        /*0854*/ 	.short	0x010a
        /*0856*/ 	.byte	0x06
	.zero		1


	//   ....[113]....
        /*0858*/ 	.word	0x00005840
        /*085c*/ 	.word	0x000000ff
        /*0860*/ 	.word	0x00000100
        /*0864*/ 	.short	0x010a
        /*0866*/ 	.byte	0x06
	.zero		1


	//   ....[114]....
        /*0868*/ 	.word	0x00005880
        /*086c*/ 	.word	0x00000000
        /*0870*/ 	.word	0x00000108
        /*0874*/ 	.short	0x010a
        /*0876*/ 	.byte	0xff
	.zero		1


	//   ....[115]....
        /*0878*/ 	.word	0x00005b80
        /*087c*/ 	.word	0x00000000
        /*0880*/ 	.word	0x00000120
        /*0884*/ 	.short	0x010a
        /*0886*/ 	.byte	0xff
	.zero		1


	//   ....[116]....
        /*0888*/ 	.word	0x00005c90
        /*088c*/ 	.word	0x00000000
        /*0890*/ 	.word	0x00000000
        /*0894*/ 	.short	0x0101
        /*0896*/ 	.byte	0xff
	.zero		1


	//   ....[117]....
        /*0898*/ 	.word	0x00006700
        /*089c*/ 	.word	0x000000ff
        /*08a0*/ 	.word	0x000000d0
        /*08a4*/ 	.short	0x010a
        /*08a6*/ 	.byte	0x30
	.zero		1


	//   ....[118]....
        /*08a8*/ 	.word	0x00006740
        /*08ac*/ 	.word	0x0000004f
        /*08b0*/ 	.word	0x00000140
        /*08b4*/ 	.short	0x010a
        /*08b6*/ 	.byte	0xff
	.zero		1


	//   ....[119]....
        /*08b8*/ 	.word	0x00006830
        /*08bc*/ 	.word	0x000000ff
        /*08c0*/ 	.word	0x000000d0
        /*08c4*/ 	.short	0x010a
        /*08c6*/ 	.byte	0x30
	.zero		1


	//   ....[120]....
        /*08c8*/ 	.word	0x000069e0
        /*08cc*/ 	.word	0x0000004f
        /*08d0*/ 	.word	0x00000140
        /*08d4*/ 	.short	0x010a
        /*08d6*/ 	.byte	0xff
	.zero		1


	//   ....[121]....
        /*08d8*/ 	.word	0x00007150
        /*08dc*/ 	.word	0x00000000
        /*08e0*/ 	.word	0x00000000
        /*08e4*/ 	.short	0x0101
        /*08e6*/ 	.byte	0xff
	.zero		1


	//   ....[122]....
        /*08e8*/ 	.word	0x00007160
        /*08ec*/ 	.word	0x00000003
        /*08f0*/ 	.word	0x000000d0
        /*08f4*/ 	.short	0x010a
        /*08f6*/ 	.byte	0xff
	.zero		1


	//   ....[123]....
        /*08f8*/ 	.word	0x00007220
        /*08fc*/ 	.word	0x00000003
        /*0900*/ 	.word	0x000000d0
        /*0904*/ 	.short	0x010a
        /*0906*/ 	.byte	0xff
	.zero		1


	//   ....[124]....
        /*0908*/ 	.word	0x00007b20
        /*090c*/ 	.word	0x00000000
        /*0910*/ 	.word	0x00000000
        /*0914*/ 	.short	0x0101
        /*0916*/ 	.byte	0xff
	.zero		1


	//   ....[125]....
        /*0918*/ 	.word	0x00007b40
        /*091c*/ 	.word	0x00000003
        /*0920*/ 	.word	0x000000d0
        /*0924*/ 	.short	0x010a
        /*0926*/ 	.byte	0xff
	.zero		1


	//   ....[126]....
        /*0928*/ 	.word	0x00007bf0
        /*092c*/ 	.word	0x00000003
        /*0930*/ 	.word	0x000000d0
        /*0934*/ 	.short	0x010a
        /*0936*/ 	.byte	0xff
	.zero		1


	//   ....[127]....
        /*0938*/ 	.word	0x000084f0
        /*093c*/ 	.word	0x00000000
        /*0940*/ 	.word	0x00000000
        /*0944*/ 	.short	0x0101
        /*0946*/ 	.byte	0xff
	.zero		1


	//   ....[128]....
        /*0948*/ 	.word	0x00008510
        /*094c*/ 	.word	0x00000014
        /*0950*/ 	.word	0x000000d0
        /*0954*/ 	.short	0x010a
        /*0956*/ 	.byte	0xff
	.zero		1


	//   ....[129]....
        /*0958*/ 	.word	0x000085c0
        /*095c*/ 	.word	0x00000014
        /*0960*/ 	.word	0x000000d0
        /*0964*/ 	.short	0x010a
        /*0966*/ 	.byte	0xff
	.zero		1


	//   ....[130]....
        /*0968*/ 	.word	0x00008910
        /*096c*/ 	.word	0x00000000
        /*0970*/ 	.word	0x00000000
        /*0974*/ 	.short	0x0101
        /*0976*/ 	.byte	0xff
	.zero		1


	//   ....[131]....
        /*0978*/ 	.word	0x00008f00
        /*097c*/ 	.word	0x00000003
        /*0980*/ 	.word	0x00000000
        /*0984*/ 	.short	0x0101
        /*0986*/ 	.byte	0xff
	.zero		1


	//   ....[132]....
        /*0988*/ 	.word	0x00009170
        /*098c*/ 	.word	0x000000ff
        /*0990*/ 	.word	0x00000000
        /*0994*/ 	.short	0x0101
        /*0996*/ 	.byte	0x04
	.zero		1


	//   ....[133]....
        /*0998*/ 	.word	0x00009190
        /*099c*/ 	.word	0x00000005
        /*09a0*/ 	.word	0x00000170
        /*09a4*/ 	.short	0x010a
        /*09a6*/ 	.byte	0xff
	.zero		1


	//   ....[134]....
        /*09a8*/ 	.word	0x000091f0
        /*09ac*/ 	.word	0x00000004
        /*09b0*/ 	.word	0x00000068
        /*09b4*/ 	.short	0x010a
        /*09b6*/ 	.byte	0xff
	.zero		1


	//   ....[135]....
        /*09b8*/ 	.word	0x00009240
        /*09bc*/ 	.word	0x00000008
        /*09c0*/ 	.word	0x00000120
        /*09c4*/ 	.short	0x010a
        /*09c6*/ 	.byte	0xff
	.zero		1


	//   ....[136]....
        /*09c8*/ 	.word	0x000092a0
        /*09cc*/ 	.word	0x00000000
        /*09d0*/ 	.word	0x00000000
        /*09d4*/ 	.short	0x010a
        /*09d6*/ 	.byte	0xff
	.zero		1


	//   ....[137]....
        /*09d8*/ 	.word	0x00009300
        /*09dc*/ 	.word	0x00000000
        /*09e0*/ 	.word	0x00000000
        /*09e4*/ 	.short	0x010a
        /*09e6*/ 	.byte	0xff
	.zero		1


	//   ....[138]....
        /*09e8*/ 	.word	0x00009360
        /*09ec*/ 	.word	0x00000000
        /*09f0*/ 	.word	0x00000000
        /*09f4*/ 	.short	0x010a
        /*09f6*/ 	.byte	0xff
	.zero		1


	//   ....[139]....
        /*09f8*/ 	.word	0x000093c0
        /*09fc*/ 	.word	0x00000000
        /*0a00*/ 	.word	0x00000000
        /*0a04*/ 	.short	0x010a
        /*0a06*/ 	.byte	0xff
	.zero		1


	//   ....[140]....
        /*0a08*/ 	.word	0x00009420
        /*0a0c*/ 	.word	0x00000000
        /*0a10*/ 	.word	0x00000000
        /*0a14*/ 	.short	0x010a
        /*0a16*/ 	.byte	0xff
	.zero		1


	//   ....[141]....
        /*0a18*/ 	.word	0x00009480
        /*0a1c*/ 	.word	0x00000000
        /*0a20*/ 	.word	0x00000000
        /*0a24*/ 	.short	0x010a
        /*0a26*/ 	.byte	0xff
	.zero		1


	//   ....[142]....
        /*0a28*/ 	.word	0x000094e0
        /*0a2c*/ 	.word	0x00000000
        /*0a30*/ 	.word	0x00000000
        /*0a34*/ 	.short	0x010a
        /*0a36*/ 	.byte	0xff
	.zero		1


	//   ....[143]....
        /*0a38*/ 	.word	0x00009540
        /*0a3c*/ 	.word	0x00000000
        /*0a40*/ 	.word	0x00000000
        /*0a44*/ 	.short	0x010a
        /*0a46*/ 	.byte	0xff
	.zero		1


	//   ....[144]....
        /*0a48*/ 	.word	0x000095a0
        /*0a4c*/ 	.word	0x00000000
        /*0a50*/ 	.word	0x00000000
        /*0a54*/ 	.short	0x010a
        /*0a56*/ 	.byte	0xff
	.zero		1


	//   ....[145]....
        /*0a58*/ 	.word	0x00009600
        /*0a5c*/ 	.word	0x00000000
        /*0a60*/ 	.word	0x00000000
        /*0a64*/ 	.short	0x010a
        /*0a66*/ 	.byte	0xff
	.zero		1


	//   ....[146]....
        /*0a68*/ 	.word	0x00009660
        /*0a6c*/ 	.word	0x00000000
        /*0a70*/ 	.word	0x00000000
        /*0a74*/ 	.short	0x010a
        /*0a76*/ 	.byte	0xff
	.zero		1


	//   ....[147]....
        /*0a78*/ 	.word	0x000096c0
        /*0a7c*/ 	.word	0x00000000
        /*0a80*/ 	.word	0x00000000
        /*0a84*/ 	.short	0x010a
        /*0a86*/ 	.byte	0xff
	.zero		1


	//   ....[148]....
        /*0a88*/ 	.word	0x00009710
        /*0a8c*/ 	.word	0x00000000
        /*0a90*/ 	.word	0x00000160
        /*0a94*/ 	.short	0x010a
        /*0a96*/ 	.byte	0xff
	.zero		1


	//   ....[149]....
        /*0a98*/ 	.word	0x00009770
        /*0a9c*/ 	.word	0x00000000
        /*0aa0*/ 	.word	0x00000130
        /*0aa4*/ 	.short	0x010a
        /*0aa6*/ 	.byte	0xff
	.zero		1


	//   ....[150]....
        /*0aa8*/ 	.word	0x000097c0
        /*0aac*/ 	.word	0x00000000
        /*0ab0*/ 	.word	0x00000120
        /*0ab4*/ 	.short	0x010a
        /*0ab6*/ 	.byte	0xff
	.zero		1


	//   ....[151]....
        /*0ab8*/ 	.word	0x00009820
        /*0abc*/ 	.word	0x00000000
        /*0ac0*/ 	.word	0x00000130
        /*0ac4*/ 	.short	0x010a
        /*0ac6*/ 	.byte	0xff
	.zero		1


	//   ....[152]....
        /*0ac8*/ 	.word	0x00009880
        /*0acc*/ 	.word	0x00000004
        /*0ad0*/ 	.word	0x00000008
        /*0ad4*/ 	.short	0x010a
        /*0ad6*/ 	.byte	0xff
	.zero		1


	//   ....[153]....
        /*0ad8*/ 	.word	0x00009960
        /*0adc*/ 	.word	0x00000002
        /*0ae0*/ 	.word	0x00000008
        /*0ae4*/ 	.short	0x010a
        /*0ae6*/ 	.byte	0xff
	.zero		1


	//   ....[154]....
        /*0ae8*/ 	.word	0x000099b0
        /*0aec*/ 	.word	0x00000000
        /*0af0*/ 	.word	0x00000120
        /*0af4*/ 	.short	0x010a
        /*0af6*/ 	.byte	0xff
	.zero		1


	//   ....[155]....
        /*0af8*/ 	.word	0x00009a10
        /*0afc*/ 	.word	0x00000000
        /*0b00*/ 	.word	0x00000150
        /*0b04*/ 	.short	0x010a
        /*0b06*/ 	.byte	0xff
	.zero		1


	//   ....[156]....
        /*0b08*/ 	.word	0x00009a70
        /*0b0c*/ 	.word	0x00000000
        /*0b10*/ 	.word	0x00000000
        /*0b14*/ 	.short	0x010a
        /*0b16*/ 	.byte	0xff
	.zero		1


	//   ....[157]....
        /*0b18*/ 	.word	0x00009ad0
        /*0b1c*/ 	.word	0x00000000
        /*0b20*/ 	.word	0x00000000
        /*0b24*/ 	.short	0x010a
        /*0b26*/ 	.byte	0xff
	.zero		1


	//   ....[158]....
        /*0b28*/ 	.word	0x00009b30
        /*0b2c*/ 	.word	0x00000000
        /*0b30*/ 	.word	0x00000180
        /*0b34*/ 	.short	0x010a
        /*0b36*/ 	.byte	0xff
	.zero		1


	//   ....[159]....
        /*0b38*/ 	.word	0x00009b80
        /*0b3c*/ 	.word	0x00000000
        /*0b40*/ 	.word	0x00000120
        /*0b44*/ 	.short	0x010a
        /*0b46*/ 	.byte	0xff
	.zero		1


	//   ....[160]....
        /*0b48*/ 	.word	0x00009be0
        /*0b4c*/ 	.word	0x00000000
        /*0b50*/ 	.word	0x00000118
        /*0b54*/ 	.short	0x010a
        /*0b56*/ 	.byte	0xff
	.zero		1


	//   ....[161]....
        /*0b58*/ 	.word	0x00009c40
        /*0b5c*/ 	.word	0x00000000
        /*0b60*/ 	.word	0x000000f0
        /*0b64*/ 	.short	0x010a
        /*0b66*/ 	.byte	0xff
	.zero		1


	//   ....[162]....
        /*0b68*/ 	.word	0x00009ca0
        /*0b6c*/ 	.word	0x00000000
        /*0b70*/ 	.word	0x000000f8
        /*0b74*/ 	.short	0x010a
        /*0b76*/ 	.byte	0xff
	.zero		1


	//   ....[163]....
        /*0b78*/ 	.word	0x00009d00
        /*0b7c*/ 	.word	0x00000000
        /*0b80*/ 	.word	0x00000100
        /*0b84*/ 	.short	0x010a
        /*0b86*/ 	.byte	0xff
	.zero		1


	//   ....[164]....
        /*0b88*/ 	.word	0x00009d60
        /*0b8c*/ 	.word	0x00000000
        /*0b90*/ 	.word	0x00000108
        /*0b94*/ 	.short	0x010a
        /*0b96*/ 	.byte	0xff
	.zero		1


	//   ....[165]....
        /*0b98*/ 	.word	0x00009dc0
        /*0b9c*/ 	.word	0x00000000
        /*0ba0*/ 	.word	0x000000f0
        /*0ba4*/ 	.short	0x010a
        /*0ba6*/ 	.byte	0xff
	.zero		1


	//   ....[166]....
        /*0ba8*/ 	.word	0x00009e20
        /*0bac*/ 	.word	0x00000000
        /*0bb0*/ 	.word	0x000000f8
        /*0bb4*/ 	.short	0x010a
        /*0bb6*/ 	.byte	0xff
	.zero		1


	//   ....[167]....
        /*0bb8*/ 	.word	0x00009e80
        /*0bbc*/ 	.word	0x00000000
        /*0bc0*/ 	.word	0x00000100
        /*0bc4*/ 	.short	0x010a
        /*0bc6*/ 	.byte	0xff
	.zero		1


	//   ....[168]....
        /*0bc8*/ 	.word	0x00009ed0
        /*0bcc*/ 	.word	0x00000000
        /*0bd0*/ 	.word	0x00000120
        /*0bd4*/ 	.short	0x010a
        /*0bd6*/ 	.byte	0xff
	.zero		1


	//   ....[169]....
        /*0bd8*/ 	.word	0x00009f30
        /*0bdc*/ 	.word	0x00000003
        /*0be0*/ 	.word	0x000000d0
        /*0be4*/ 	.short	0x010a
        /*0be6*/ 	.byte	0xff
	.zero		1


	//   ....[170]....
        /*0be8*/ 	.word	0x00009f80
        /*0bec*/ 	.word	0x0000004f
        /*0bf0*/ 	.word	0x00000140
        /*0bf4*/ 	.short	0x010a
        /*0bf6*/ 	.byte	0xff
	.zero		1


	//   ....[171]....
        /*0bf8*/ 	.word	0x00009fd0
        /*0bfc*/ 	.word	0x00000003
        /*0c00*/ 	.word	0x000000d0
        /*0c04*/ 	.short	0x010a
        /*0c06*/ 	.byte	0xff
	.zero		1


	//   ....[172]....
        /*0c08*/ 	.word	0x0000a020
        /*0c0c*/ 	.word	0x00000003
        /*0c10*/ 	.word	0x000000d0
        /*0c14*/ 	.short	0x010a
        /*0c16*/ 	.byte	0xff
	.zero		1


	//   ....[173]....
        /*0c18*/ 	.word	0x0000a070
        /*0c1c*/ 	.word	0x00000014
        /*0c20*/ 	.word	0x000000d0
        /*0c24*/ 	.short	0x010a
        /*0c26*/ 	.byte	0xff
	.zero		1


	//----- nvinfo : EIATTR_NUM_MBARRIERS
	.align		4
.L_47:
        /*0c28*/ 	.byte	0x03, 0x38
        /*0c2a*/ 	.short	0x0031


	//----- nvinfo : EIATTR_EXIT_INSTR_OFFSETS
	.align		4
        /*0c2c*/ 	.byte	0x04, 0x1c
        /*0c2e*/ 	.short	(.L_49 - .L_48)


	//   ....[0]....
.L_48:
        /*0c30*/ 	.word	0x00002ab0


	//   ....[1]....
        /*0c34*/ 	.word	0x00002fa0


	//   ....[2]....
        /*0c38*/ 	.word	0x00003000


	//   ....[3]....
        /*0c3c*/ 	.word	0x00004320


	//   ....[4]....
        /*0c40*/ 	.word	0x000058b0


	//   ....[5]....
        /*0c44*/ 	.word	0x000058f0


	//   ....[6]....
        /*0c48*/ 	.word	0x00009060


	//   ....[7]....
        /*0c4c*/ 	.word	0x000090e0


	//   ....[8]....
        /*0c50*/ 	.word	0x00009110


	//   ....[9]....
        /*0c54*/ 	.word	0x00009180


	//----- nvinfo : EIATTR_MAX_THREADS
	.align		4
.L_49:
        /*0c58*/ 	.byte	0x04, 0x05
        /*0c5a*/ 	.short	(.L_51 - .L_50)
.L_50:
        /*0c5c*/ 	.word	0x00000100
        /*0c60*/ 	.word	0x00000001
        /*0c64*/ 	.word	0x00000001


	//----- nvinfo : EIATTR_CRS_STACK_SIZE
	.align		4
.L_51:
        /*0c68*/ 	.byte	0x04, 0x1e
        /*0c6a*/ 	.short	(.L_53 - .L_52)
.L_52:
        /*0c6c*/ 	.word	0x00000000


	//----- nvinfo : EIATTR_CBANK_PARAM_SIZE
	.align		4
.L_53:
        /*0c70*/ 	.byte	0x03, 0x19
        /*0c72*/ 	.short	0x0a00


	//----- nvinfo : EIATTR_PARAM_CBANK
	.align		4
        /*0c74*/ 	.byte	0x04, 0x0a
        /*0c76*/ 	.short	(.L_55 - .L_54)
	.align		4
.L_54:
        /*0c78*/ 	.word	index@(.nv.constant0._ZN7cutlass13device_kernelINS_4gemm6kernel13GemmUniversalIN4cute5tupleIJiiiiEEENS1_10collective13CollectiveMmaINS1_41MainloopSm100TmaUmmaWarpSpecializedSparseILi13ELi2ELi2ENS5_IJNS4_1CILi2EEENSA_ILi1EEESC_EEEEENS5_IJNSA_ILi256EEENSA_ILi64EEESG_EEENS_10bfloat16_tENS5_IJNS4_6LayoutINS5_IJiNS5_IJSB_iEEEiEEENS5_IJlNS5_IJSC_SB_EEElEEEEENSJ_INS5_IJNS5_IJNS5_IJNSA_ILi8EEESB_SP_EEEiEEENS5_IJNS5_IJNSA_ILi16EEESB_NSA_ILi4EEEEEEiEEEiEEENS5_IJNS5_IJNS5_IJNSA_ILi128EEESS_NSA_ILi2048EEEEEENSA_ILi16384EEEEEENS5_IJNS5_IJSC_NSA_ILi1024EEENSA_ILi32EEEEEElEEElEEEEEEEESI_NS5_IJlSC_lEEENS4_8TiledMMAINS4_8MMA_AtomIJNS4_33SM100_MMA_F16BF16_2x1SM_SS_SPARSEISI_SI_fLi256ELi64ELNS4_4UMMA5MajorE0ELS1E_0ELNS1D_7ScaleInE0ELS1F_0EEEEEENSJ_INS5_IJSC_SC_SC_EEENS5_IJNSA_ILi0EEES1J_S1J_EEEEENS5_IJNS4_10UnderscoreES1M_S1M_EEEEENS4_18SM100_TMA_2SM_LOADENS4_14ComposedLayoutINS4_7SwizzleILi2ELi4ELi3EEENS4_25smem_sparse_ptr_flag_bitsILi2ELi16EEENSJ_INS5_IJNS5_IJSC_SP_EEENS5_IJSB_S13_EEEEEENS5_IJNS5_IJS1J_SG_EEESM_EEEEEEEvNS4_8identityES1P_NS1Q_INS1R_ILi3ELi4ELi3EEENS4_18smem_ptr_flag_bitsILi16EEENSJ_INS5_IJSP_SG_EEENS5_IJSG_SC_EEEEEEEvS22_EENS_8epilogue10collective18CollectiveEpilogueINS2B_23Sm100TmaWarpSpecializedILi4ELi2ELi16ELb1ELb0EEEJNS5_IJSX_SG_SG_EEENS5_IJNSJ_ISX_SC_EENSJ_ISS_SC_EEEEEfNS5_IJSC_llEEEfS2K_NS2B_6fusion15FusionCallbacksIS2F_NS2L_17LinearCombinationIffffLNS_15FloatRoundStyleE2EEES2G_S2J_JEEENS4_5SM1004TMEM4LOAD26SM100_TMEM_LOAD_32dp32b16xENS4_13SM90_TMA_LOADENS1Q_INS1R_ILi2ELi5ELi2EEENS24_ILi32EEENSJ_INS5_IJS13_ST_EEENS5_IJSC_S13_EEEEEEENS4_39AutoVectorizingCopyWithAssumedAlignmentILi128EEENS4_14SM90_TMA_STOREES31_S33_S33_EEEvvEEEEvNT_6ParamsE)
        /*0c7c*/ 	.short	0x0380
        /*0c7e*/ 	.short	0x0a00


	//----- nvinfo : EIATTR_SW_WAR
	.align		4
.L_55:
        /*0c80*/ 	.byte	0x04, 0x36
        /*0c82*/ 	.short	(.L_57 - .L_56)
.L_56:
        /*0c84*/ 	.word	0x00000008
.L_57:


//--------------------- .nv.callgraph             --------------------------
	.section	.nv.callgraph,"",@"SHT_CUDA_CALLGRAPH"
	.align	4
	.sectionentsize	8
	.align		4
        /*0000*/ 	.word	0x00000000
	.align		4
        /*0004*/ 	.word	0xffffffff
	.align		4
        /*0008*/ 	.word	index@(_ZN7cutlass13device_kernelINS_4gemm6kernel13GemmUniversalIN4cute5tupleIJiiiiEEENS1_10collective13CollectiveMmaINS1_41MainloopSm100TmaUmmaWarpSpecializedSparseILi13ELi2ELi2ENS5_IJNS4_1CILi2EEENSA_ILi1EEESC_EEEEENS5_IJNSA_ILi256EEENSA_ILi64EEESG_EEENS_10bfloat16_tENS5_IJNS4_6LayoutINS5_IJiNS5_IJSB_iEEEiEEENS5_IJlNS5_IJSC_SB_EEElEEEEENSJ_INS5_IJNS5_IJNS5_IJNSA_ILi8EEESB_SP_EEEiEEENS5_IJNS5_IJNSA_ILi16EEESB_NSA_ILi4EEEEEEiEEEiEEENS5_IJNS5_IJNS5_IJNSA_ILi128EEESS_NSA_ILi2048EEEEEENSA_ILi16384EEEEEENS5_IJNS5_IJSC_NSA_ILi1024EEENSA_ILi32EEEEEElEEElEEEEEEEESI_NS5_IJlSC_lEEENS4_8TiledMMAINS4_8MMA_AtomIJNS4_33SM100_MMA_F16BF16_2x1SM_SS_SPARSEISI_SI_fLi256ELi64ELNS4_4UMMA5MajorE0ELS1E_0ELNS1D_7ScaleInE0ELS1F_0EEEEEENSJ_INS5_IJSC_SC_SC_EEENS5_IJNSA_ILi0EEES1J_S1J_EEEEENS5_IJNS4_10UnderscoreES1M_S1M_EEEEENS4_18SM100_TMA_2SM_LOADENS4_14ComposedLayoutINS4_7SwizzleILi2ELi4ELi3EEENS4_25smem_sparse_ptr_flag_bitsILi2ELi16EEENSJ_INS5_IJNS5_IJSC_SP_EEENS5_IJSB_S13_EEEEEENS5_IJNS5_IJS1J_SG_EEESM_EEEEEEEvNS4_8identityES1P_NS1Q_INS1R_ILi3ELi4ELi3EEENS4_18smem_ptr_flag_bitsILi16EEENSJ_INS5_IJSP_SG_EEENS5_IJSG_SC_EEEEEEEvS22_EENS_8epilogue10collective18CollectiveEpilogueINS2B_23Sm100TmaWarpSpecializedILi4ELi2ELi16ELb1ELb0EEEJNS5_IJSX_SG_SG_EEENS5_IJNSJ_ISX_SC_EENSJ_ISS_SC_EEEEEfNS5_IJSC_llEEEfS2K_NS2B_6fusion15FusionCallbacksIS2F_NS2L_17LinearCombinationIffffLNS_15FloatRoundStyleE2EEES2G_S2J_JEEENS4_5SM1004TMEM4LOAD26SM100_TMEM_LOAD_32dp32b16xENS4_13SM90_TMA_LOADENS1Q_INS1R_ILi2ELi5ELi2EEENS24_ILi32EEENSJ_INS5_IJS13_ST_EEENS5_IJSC_S13_EEEEEEENS4_39AutoVectorizingCopyWithAssumedAlignmentILi128EEENS4_14SM90_TMA_STOREES31_S33_S33_EEEvvEEEEvNT_6ParamsE)
	.align		4
        /*000c*/ 	.word	index@(__assertfail)
	.align		4
        /*0010*/ 	.word	0x00000000
	.align		4
        /*0014*/ 	.word	0xfffffffe
	.align		4
        /*0018*/ 	.word	0x00000000
	.align		4
        /*001c*/ 	.word	0xfffffffd
	.align		4
        /*0020*/ 	.word	0x00000000
	.align		4
        /*0024*/ 	.word	0xfffffffc


//--------------------- .nv.constant4             --------------------------
	.section	.nv.constant4,"a",@progbits
	.align	8
	.align		8
.nv.constant4:
        /*0000*/ 	.dword	__assertfail
	.align		8
        /*0008*/ 	.dword	__unnamed_1
	.align		8
        /*0010*/ 	.dword	__unnamed_2
	.align		8
        /*0018*/ 	.dword	_ZN39_INTERNAL_7a72fadc_4_k_cu_2377f9ea_32174cuda3std3__45__cpo5beginE
	.align		8
        /*0020*/ 	.dword	_ZN39_INTERNAL_7a72fadc_4_k_cu_2377f9ea_32174cuda3std3__45__cpo3endE
	.align		8
        /*0028*/ 	.dword	_ZN39_INTERNAL_7a72fadc_4_k_cu_2377f9ea_32174cuda3std3__45__cpo6cbeginE
	.align		8
        /*0030*/ 	.dword	_ZN39_INTERNAL_7a72fadc_4_k_cu_2377f9ea_32174cuda3std3__45__cpo4cendE
	.align		8
        /*0038*/ 	.dword	_ZN39_INTERNAL_7a72fadc_4_k_cu_2377f9ea_32174cuda3std3__441_GLOBAL__N__7a72fadc_4_k_cu_2377f9ea_32176ignoreE
	.align		8
        /*0040*/ 	.dword	_ZN39_INTERNAL_7a72fadc_4_k_cu_2377f9ea_32174cuda3std3__419piecewise_constructE
	.align		8
        /*0048*/ 	.dword	_ZN39_INTERNAL_7a72fadc_4_k_cu_2377f9ea_32174cuda3std3__48in_placeE
	.align		8
        /*0050*/ 	.dword	_ZN39_INTERNAL_7a72fadc_4_k_cu_2377f9ea_32174cuda3std6ranges3__45__cpo4swapE
	.align		8
        /*0058*/ 	.dword	_ZN39_INTERNAL_7a72fadc_4_k_cu_2377f9ea_32174cuda3std6ranges3__45__cpo9iter_moveE
	.align		8
        /*0060*/ 	.dword	_ZN39_INTERNAL_7a72fadc_4_k_cu_2377f9ea_32174cute7productE
	.align		8
        /*0068*/ 	.dword	_ZN39_INTERNAL_7a72fadc_4_k_cu_2377f9ea_32174cute1_E
	.align		8
        /*0070*/ 	.dword	$str$25
	.align		8
        /*0078*/ 	.dword	$str$26
	.align		8
        /*0080*/ 	.dword	$str$27
	.align		8
        /*0088*/ 	.dword	$str$28


//--------------------- .text._ZN7cutlass13device_kernelINS_4gemm6kernel13GemmUniversalIN4cute5tupleIJiiiiEEENS1_10collective13CollectiveMmaINS1_41MainloopSm100TmaUmmaWarpSpecializedSparseILi13ELi2ELi2ENS5_IJNS4_1CILi2EEENSA_ILi1EEESC_EEEEENS5_IJNSA_ILi256EEENSA_ILi64EEESG_EEENS_10bfloat16_tENS5_IJNS4_6LayoutINS5_IJiNS5_IJSB_iEEEiEEENS5_IJlNS5_IJSC_SB_EEElEEEEENSJ_INS5_IJNS5_IJNS5_IJNSA_ILi8EEESB_SP_EEEiEEENS5_IJNS5_IJNSA_ILi16EEESB_NSA_ILi4EEEEEEiEEEiEEENS5_IJNS5_IJNS5_IJNSA_ILi128EEESS_NSA_ILi2048EEEEEENSA_ILi16384EEEEEENS5_IJNS5_IJSC_NSA_ILi1024EEENSA_ILi32EEEEEElEEElEEEEEEEESI_NS5_IJlSC_lEEENS4_8TiledMMAINS4_8MMA_AtomIJNS4_33SM100_MMA_F16BF16_2x1SM_SS_SPARSEISI_SI_fLi256ELi64ELNS4_4UMMA5MajorE0ELS1E_0ELNS1D_7ScaleInE0ELS1F_0EEEEEENSJ_INS5_IJSC_SC_SC_EEENS5_IJNSA_ILi0EEES1J_S1J_EEEEENS5_IJNS4_10UnderscoreES1M_S1M_EEEEENS4_18SM100_TMA_2SM_LOADENS4_14ComposedLayoutINS4_7SwizzleILi2ELi4ELi3EEENS4_25smem_sparse_ptr_flag_bitsILi2ELi16EEENSJ_INS5_IJNS5_IJSC_SP_EEENS5_IJSB_S13_EEEEEENS5_IJNS5_IJS1J_SG_EEESM_EEEEEEEvNS4_8identityES1P_NS1Q_INS1R_ILi3ELi4ELi3EEENS4_18smem_ptr_flag_bitsILi16EEENSJ_INS5_IJSP_SG_EEENS5_IJSG_SC_EEEEEEEvS22_EENS_8epilogue10collective18CollectiveEpilogueINS2B_23Sm100TmaWarpSpecializedILi4ELi2ELi16ELb1ELb0EEEJNS5_IJSX_SG_SG_EEENS5_IJNSJ_ISX_SC_EENSJ_ISS_SC_EEEEEfNS5_IJSC_llEEEfS2K_NS2B_6fusion15FusionCallbacksIS2F_NS2L_17LinearCombinationIffffLNS_15FloatRoundStyleE2EEES2G_S2J_JEEENS4_5SM1004TMEM4LOAD26SM100_TMEM_LOAD_32dp32b16xENS4_13SM90_TMA_LOADENS1Q_INS1R_ILi2ELi5ELi2EEENS24_ILi32EEENSJ_INS5_IJS13_ST_EEENS5_IJSC_S13_EEEEEEENS4_39AutoVectorizingCopyWithAssumedAlignmentILi128EEENS4_14SM90_TMA_STOREES31_S33_S33_EEEvvEEEEvNT_6ParamsE --------------------------
	.section	.text._ZN7cutlass13device_kernelINS_4gemm6kernel13GemmUniversalIN4cute5tupleIJiiiiEEENS1_10collective13CollectiveMmaINS1_41MainloopSm100TmaUmmaWarpSpecializedSparseILi13ELi2ELi2ENS5_IJNS4_1CILi2EEENSA_ILi1EEESC_EEEEENS5_IJNSA_ILi256EEENSA_ILi64EEESG_EEENS_10bfloat16_tENS5_IJNS4_6LayoutINS5_IJiNS5_IJSB_iEEEiEEENS5_IJlNS5_IJSC_SB_EEElEEEEENSJ_INS5_IJNS5_IJNS5_IJNSA_ILi8EEESB_SP_EEEiEEENS5_IJNS5_IJNSA_ILi16EEESB_NSA_ILi4EEEEEEiEEEiEEENS5_IJNS5_IJNS5_IJNSA_ILi128EEESS_NSA_ILi2048EEEEEENSA_ILi16384EEEEEENS5_IJNS5_IJSC_NSA_ILi1024EEENSA_ILi32EEEEEElEEElEEEEEEEESI_NS5_IJlSC_lEEENS4_8TiledMMAINS4_8MMA_AtomIJNS4_33SM100_MMA_F16BF16_2x1SM_SS_SPARSEISI_SI_fLi256ELi64ELNS4_4UMMA5MajorE0ELS1E_0ELNS1D_7ScaleInE0ELS1F_0EEEEEENSJ_INS5_IJSC_SC_SC_EEENS5_IJNSA_ILi0EEES1J_S1J_EEEEENS5_IJNS4_10UnderscoreES1M_S1M_EEEEENS4_18SM100_TMA_2SM_LOADENS4_14ComposedLayoutINS4_7SwizzleILi2ELi4ELi3EEENS4_25smem_sparse_ptr_flag_bitsILi2ELi16EEENSJ_INS5_IJNS5_IJSC_SP_EEENS5_IJSB_S13_EEEEEENS5_IJNS5_IJS1J_SG_EEESM_EEEEEEEvNS4_8identityES1P_NS1Q_INS1R_ILi3ELi4ELi3EEENS4_18smem_ptr_flag_bitsILi16EEENSJ_INS5_IJSP_SG_EEENS5_IJSG_SC_EEEEEEEvS22_EENS_8epilogue10collective18CollectiveEpilogueINS2B_23Sm100TmaWarpSpecializedILi4ELi2ELi16ELb1ELb0EEEJNS5_IJSX_SG_SG_EEENS5_IJNSJ_ISX_SC_EENSJ_ISS_SC_EEEEEfNS5_IJSC_llEEEfS2K_NS2B_6fusion15FusionCallbacksIS2F_NS2L_17LinearCombinationIffffLNS_15FloatRoundStyleE2EEES2G_S2J_JEEENS4_5SM1004TMEM4LOAD26SM100_TMEM_LOAD_32dp32b16xENS4_13SM90_TMA_LOADENS1Q_INS1R_ILi2ELi5ELi2EEENS24_ILi32EEENSJ_INS5_IJS13_ST_EEENS5_IJSC_S13_EEEEEEENS4_39AutoVectorizingCopyWithAssumedAlignmentILi128EEENS4_14SM90_TMA_STOREES31_S33_S33_EEEvvEEEEvNT_6ParamsE,"ax",@progbits
	.align	128
.text._ZN7cutlass13device_kernelINS_4gemm6kernel13GemmUniversalIN4cute5tupleIJiiiiEEENS1_10collective13CollectiveMmaINS1_41MainloopSm100TmaUmmaWarpSpecializedSparseILi13ELi2ELi2ENS5_IJNS4_1CILi2EEENSA_ILi1EEESC_EEEEENS5_IJNSA_ILi256EEENSA_ILi64EEESG_EEENS_10bfloat16_tENS5_IJNS4_6LayoutINS5_IJiNS5_IJSB_iEEEiEEENS5_IJlNS5_IJSC_SB_EEElEEEEENSJ_INS5_IJNS5_IJNS5_IJNSA_ILi8EEESB_SP_EEEiEEENS5_IJNS5_IJNSA_ILi16EEESB_NSA_ILi4EEEEEEiEEEiEEENS5_IJNS5_IJNS5_IJNSA_ILi128EEESS_NSA_ILi2048EEEEEENSA_ILi16384EEEEEENS5_IJNS5_IJSC_NSA_ILi1024EEENSA_ILi32EEEEEElEEElEEEEEEEESI_NS5_IJlSC_lEEENS4_8TiledMMAINS4_8MMA_AtomIJNS4_33SM100_MMA_F16BF16_2x1SM_SS_SPARSEISI_SI_fLi256ELi64ELNS4_4UMMA5MajorE0ELS1E_0ELNS1D_7ScaleInE0ELS1F_0EEEEEENSJ_INS5_IJSC_SC_SC_EEENS5_IJNSA_ILi0EEES1J_S1J_EEEEENS5_IJNS4_10UnderscoreES1M_S1M_EEEEENS4_18SM100_TMA_2SM_LOADENS4_14ComposedLayoutINS4_7SwizzleILi2ELi4ELi3EEENS4_25smem_sparse_ptr_flag_bitsILi2ELi16EEENSJ_INS5_IJNS5_IJSC_SP_EEENS5_IJSB_S13_EEEEEENS5_IJNS5_IJS1J_SG_EEESM_EEEEEEEvNS4_8identityES1P_NS1Q_INS1R_ILi3ELi4ELi3EEENS4_18smem_ptr_flag_bitsILi16EEENSJ_INS5_IJSP_SG_EEENS5_IJSG_SC_EEEEEEEvS22_EENS_8epilogue10collective18CollectiveEpilogueINS2B_23Sm100TmaWarpSpecializedILi4ELi2ELi16ELb1ELb0EEEJNS5_IJSX_SG_SG_EEENS5_IJNSJ_ISX_SC_EENSJ_ISS_SC_EEEEEfNS5_IJSC_llEEEfS2K_NS2B_6fusion15FusionCallbacksIS2F_NS2L_17LinearCombinationIffffLNS_15FloatRoundStyleE2EEES2G_S2J_JEEENS4_5SM1004TMEM4LOAD26SM100_TMEM_LOAD_32dp32b16xENS4_13SM90_TMA_LOADENS1Q_INS1R_ILi2ELi5ELi2EEENS24_ILi32EEENSJ_INS5_IJS13_ST_EEENS5_IJSC_S13_EEEEEEENS4_39AutoVectorizingCopyWithAssumedAlignmentILi128EEENS4_14SM90_TMA_STOREES31_S33_S33_EEEvvEEEEvNT_6ParamsE:
        .type           _ZN7cutlass13device_kernelINS_4gemm6kernel13GemmUniversalIN4cute5tupleIJiiiiEEENS1_10collective13CollectiveMmaINS1_41MainloopSm100TmaUmmaWarpSpecializedSparseILi13ELi2ELi2ENS5_IJNS4_1CILi2EEENSA_ILi1EEESC_EEEEENS5_IJNSA_ILi256EEENSA_ILi64EEESG_EEENS_10bfloat16_tENS5_IJNS4_6LayoutINS5_IJiNS5_IJSB_iEEEiEEENS5_IJlNS5_IJSC_SB_EEElEEEEENSJ_INS5_IJNS5_IJNS5_IJNSA_ILi8EEESB_SP_EEEiEEENS5_IJNS5_IJNSA_ILi16EEESB_NSA_ILi4EEEEEEiEEEiEEENS5_IJNS5_IJNS5_IJNSA_ILi128EEESS_NSA_ILi2048EEEEEENSA_ILi16384EEEEEENS5_IJNS5_IJSC_NSA_ILi1024EEENSA_ILi32EEEEEElEEElEEEEEEEESI_NS5_IJlSC_lEEENS4_8TiledMMAINS4_8MMA_AtomIJNS4_33SM100_MMA_F16BF16_2x1SM_SS_SPARSEISI_SI_fLi256ELi64ELNS4_4UMMA5MajorE0ELS1E_0ELNS1D_7ScaleInE0ELS1F_0EEEEEENSJ_INS5_IJSC_SC_SC_EEENS5_IJNSA_ILi0EEES1J_S1J_EEEEENS5_IJNS4_10UnderscoreES1M_S1M_EEEEENS4_18SM100_TMA_2SM_LOADENS4_14ComposedLayoutINS4_7SwizzleILi2ELi4ELi3EEENS4_25smem_sparse_ptr_flag_bitsILi2ELi16EEENSJ_INS5_IJNS5_IJSC_SP_EEENS5_IJSB_S13_EEEEEENS5_IJNS5_IJS1J_SG_EEESM_EEEEEEEvNS4_8identityES1P_NS1Q_INS1R_ILi3ELi4ELi3EEENS4_18smem_ptr_flag_bitsILi16EEENSJ_INS5_IJSP_SG_EEENS5_IJSG_SC_EEEEEEEvS22_EENS_8epilogue10collective18CollectiveEpilogueINS2B_23Sm100TmaWarpSpecializedILi4ELi2ELi16ELb1ELb0EEEJNS5_IJSX_SG_SG_EEENS5_IJNSJ_ISX_SC_EENSJ_ISS_SC_EEEEEfNS5_IJSC_llEEEfS2K_NS2B_6fusion15FusionCallbacksIS2F_NS2L_17LinearCombinationIffffLNS_15FloatRoundStyleE2EEES2G_S2J_JEEENS4_5SM1004TMEM4LOAD26SM100_TMEM_LOAD_32dp32b16xENS4_13SM90_TMA_LOADENS1Q_INS1R_ILi2ELi5ELi2EEENS24_ILi32EEENSJ_INS5_IJS13_ST_EEENS5_IJSC_S13_EEEEEEENS4_39AutoVectorizingCopyWithAssumedAlignmentILi128EEENS4_14SM90_TMA_STOREES31_S33_S33_EEEvvEEEEvNT_6ParamsE,@function
        .size           _ZN7cutlass13device_kernelINS_4gemm6kernel13GemmUniversalIN4cute5tupleIJiiiiEEENS1_10collective13CollectiveMmaINS1_41MainloopSm100TmaUmmaWarpSpecializedSparseILi13ELi2ELi2ENS5_IJNS4_1CILi2EEENSA_ILi1EEESC_EEEEENS5_IJNSA_ILi256EEENSA_ILi64EEESG_EEENS_10bfloat16_tENS5_IJNS4_6LayoutINS5_IJiNS5_IJSB_iEEEiEEENS5_IJlNS5_IJSC_SB_EEElEEEEENSJ_INS5_IJNS5_IJNS5_IJNSA_ILi8EEESB_SP_EEEiEEENS5_IJNS5_IJNSA_ILi16EEESB_NSA_ILi4EEEEEEiEEEiEEENS5_IJNS5_IJNS5_IJNSA_ILi128EEESS_NSA_ILi2048EEEEEENSA_ILi16384EEEEEENS5_IJNS5_IJSC_NSA_ILi1024EEENSA_ILi32EEEEEElEEElEEEEEEEESI_NS5_IJlSC_lEEENS4_8TiledMMAINS4_8MMA_AtomIJNS4_33SM100_MMA_F16BF16_2x1SM_SS_SPARSEISI_SI_fLi256ELi64ELNS4_4UMMA5MajorE0ELS1E_0ELNS1D_7ScaleInE0ELS1F_0EEEEEENSJ_INS5_IJSC_SC_SC_EEENS5_IJNSA_ILi0EEES1J_S1J_EEEEENS5_IJNS4_10UnderscoreES1M_S1M_EEEEENS4_18SM100_TMA_2SM_LOADENS4_14ComposedLayoutINS4_7SwizzleILi2ELi4ELi3EEENS4_25smem_sparse_ptr_flag_bitsILi2ELi16EEENSJ_INS5_IJNS5_IJSC_SP_EEENS5_IJSB_S13_EEEEEENS5_IJNS5_IJS1J_SG_EEESM_EEEEEEEvNS4_8identityES1P_NS1Q_INS1R_ILi3ELi4ELi3EEENS4_18smem_ptr_flag_bitsILi16EEENSJ_INS5_IJSP_SG_EEENS5_IJSG_SC_EEEEEEEvS22_EENS_8epilogue10collective18CollectiveEpilogueINS2B_23Sm100TmaWarpSpecializedILi4ELi2ELi16ELb1ELb0EEEJNS5_IJSX_SG_SG_EEENS5_IJNSJ_ISX_SC_EENSJ_ISS_SC_EEEEEfNS5_IJSC_llEEEfS2K_NS2B_6fusion15FusionCallbacksIS2F_NS2L_17LinearCombinationIffffLNS_15FloatRoundStyleE2EEES2G_S2J_JEEENS4_5SM1004TMEM4LOAD26SM100_TMEM_LOAD_32dp32b16xENS4_13SM90_TMA_LOADENS1Q_INS1R_ILi2ELi5ELi2EEENS24_ILi32EEENSJ_INS5_IJS13_ST_EEENS5_IJSC_S13_EEEEEEENS4_39AutoVectorizingCopyWithAssumedAlignmentILi128EEENS4_14SM90_TMA_STOREES31_S33_S33_EEEvvEEEEvNT_6ParamsE,(.L_x_210 - _ZN7cutlass13device_kernelINS_4gemm6kernel13GemmUniversalIN4cute5tupleIJiiiiEEENS1_10collective13CollectiveMmaINS1_41MainloopSm100TmaUmmaWarpSpecializedSparseILi13ELi2ELi2ENS5_IJNS4_1CILi2EEENSA_ILi1EEESC_EEEEENS5_IJNSA_ILi256EEENSA_ILi64EEESG_EEENS_10bfloat16_tENS5_IJNS4_6LayoutINS5_IJiNS5_IJSB_iEEEiEEENS5_IJlNS5_IJSC_SB_EEElEEEEENSJ_INS5_IJNS5_IJNS5_IJNSA_ILi8EEESB_SP_EEEiEEENS5_IJNS5_IJNSA_ILi16EEESB_NSA_ILi4EEEEEEiEEEiEEENS5_IJNS5_IJNS5_IJNSA_ILi128EEESS_NSA_ILi2048EEEEEENSA_ILi16384EEEEEENS5_IJNS5_IJSC_NSA_ILi1024EEENSA_ILi32EEEEEElEEElEEEEEEEESI_NS5_IJlSC_lEEENS4_8TiledMMAINS4_8MMA_AtomIJNS4_33SM100_MMA_F16BF16_2x1SM_SS_SPARSEISI_SI_fLi256ELi64ELNS4_4UMMA5MajorE0ELS1E_0ELNS1D_7ScaleInE0ELS1F_0EEEEEENSJ_INS5_IJSC_SC_SC_EEENS5_IJNSA_ILi0EEES1J_S1J_EEEEENS5_IJNS4_10UnderscoreES1M_S1M_EEEEENS4_18SM100_TMA_2SM_LOADENS4_14ComposedLayoutINS4_7SwizzleILi2ELi4ELi3EEENS4_25smem_sparse_ptr_flag_bitsILi2ELi16EEENSJ_INS5_IJNS5_IJSC_SP_EEENS5_IJSB_S13_EEEEEENS5_IJNS5_IJS1J_SG_EEESM_EEEEEEEvNS4_8identityES1P_NS1Q_INS1R_ILi3ELi4ELi3EEENS4_18smem_ptr_flag_bitsILi16EEENSJ_INS5_IJSP_SG_EEENS5_IJSG_SC_EEEEEEEvS22_EENS_8epilogue10collective18CollectiveEpilogueINS2B_23Sm100TmaWarpSpecializedILi4ELi2ELi16ELb1ELb0EEEJNS5_IJSX_SG_SG_EEENS5_IJNSJ_ISX_SC_EENSJ_ISS_SC_EEEEEfNS5_IJSC_llEEEfS2K_NS2B_6fusion15FusionCallbacksIS2F_NS2L_17LinearCombinationIffffLNS_15FloatRoundStyleE2EEES2G_S2J_JEEENS4_5SM1004TMEM4LOAD26SM100_TMEM_LOAD_32dp32b16xENS4_13SM90_TMA_LOADENS1Q_INS1R_ILi2ELi5ELi2EEENS24_ILi32EEENSJ_INS5_IJS13_ST_EEENS5_IJSC_S13_EEEEEEENS4_39AutoVectorizingCopyWithAssumedAlignmentILi128EEENS4_14SM90_TMA_STOREES31_S33_S33_EEEvvEEEEvNT_6ParamsE)
        .other          _ZN7cutlass13device_kernelINS_4gemm6kernel13GemmUniversalIN4cute5tupleIJiiiiEEENS1_10collective13CollectiveMmaINS1_41MainloopSm100TmaUmmaWarpSpecializedSparseILi13ELi2ELi2ENS5_IJNS4_1CILi2EEENSA_ILi1EEESC_EEEEENS5_IJNSA_ILi256EEENSA_ILi64EEESG_EEENS_10bfloat16_tENS5_IJNS4_6LayoutINS5_IJiNS5_IJSB_iEEEiEEENS5_IJlNS5_IJSC_SB_EEElEEEEENSJ_INS5_IJNS5_IJNS5_IJNSA_ILi8EEESB_SP_EEEiEEENS5_IJNS5_IJNSA_ILi16EEESB_NSA_ILi4EEEEEEiEEEiEEENS5_IJNS5_IJNS5_IJNSA_ILi128EEESS_NSA_ILi2048EEEEEENSA_ILi16384EEEEEENS5_IJNS5_IJSC_NSA_ILi1024EEENSA_ILi32EEEEEElEEElEEEEEEEESI_NS5_IJlSC_lEEENS4_8TiledMMAINS4_8MMA_AtomIJNS4_33SM100_MMA_F16BF16_2x1SM_SS_SPARSEISI_SI_fLi256ELi64ELNS4_4UMMA5MajorE0ELS1E_0ELNS1D_7ScaleInE0ELS1F_0EEEEEENSJ_INS5_IJSC_SC_SC_EEENS5_IJNSA_ILi0EEES1J_S1J_EEEEENS5_IJNS4_10UnderscoreES1M_S1M_EEEEENS4_18SM100_TMA_2SM_LOADENS4_14ComposedLayoutINS4_7SwizzleILi2ELi4ELi3EEENS4_25smem_sparse_ptr_flag_bitsILi2ELi16EEENSJ_INS5_IJNS5_IJSC_SP_EEENS5_IJSB_S13_EEEEEENS5_IJNS5_IJS1J_SG_EEESM_EEEEEEEvNS4_8identityES1P_NS1Q_INS1R_ILi3ELi4ELi3EEENS4_18smem_ptr_flag_bitsILi16EEENSJ_INS5_IJSP_SG_EEENS5_IJSG_SC_EEEEEEEvS22_EENS_8epilogue10collective18CollectiveEpilogueINS2B_23Sm100TmaWarpSpecializedILi4ELi2ELi16ELb1ELb0EEEJNS5_IJSX_SG_SG_EEENS5_IJNSJ_ISX_SC_EENSJ_ISS_SC_EEEEEfNS5_IJSC_llEEEfS2K_NS2B_6fusion15FusionCallbacksIS2F_NS2L_17LinearCombinationIffffLNS_15FloatRoundStyleE2EEES2G_S2J_JEEENS4_5SM1004TMEM4LOAD26SM100_TMEM_LOAD_32dp32b16xENS4_13SM90_TMA_LOADENS1Q_INS1R_ILi2ELi5ELi2EEENS24_ILi32EEENSJ_INS5_IJS13_ST_EEENS5_IJSC_S13_EEEEEEENS4_39AutoVectorizingCopyWithAssumedAlignmentILi128EEENS4_14SM90_TMA_STOREES31_S33_S33_EEEvvEEEEvNT_6ParamsE,@"STO_CUDA_ENTRY STV_DEFAULT"
_ZN7cutlass13device_kernelINS_4gemm6kernel13GemmUniversalIN4cute5tupleIJiiiiEEENS1_10collective13CollectiveMmaINS1_41MainloopSm100TmaUmmaWarpSpecializedSparseILi13ELi2ELi2ENS5_IJNS4_1CILi2EEENSA_ILi1EEESC_EEEEENS5_IJNSA_ILi256EEENSA_ILi64EEESG_EEENS_10bfloat16_tENS5_IJNS4_6LayoutINS5_IJiNS5_IJSB_iEEEiEEENS5_IJlNS5_IJSC_SB_EEElEEEEENSJ_INS5_IJNS5_IJNS5_IJNSA_ILi8EEESB_SP_EEEiEEENS5_IJNS5_IJNSA_ILi16EEESB_NSA_ILi4EEEEEEiEEEiEEENS5_IJNS5_IJNS5_IJNSA_ILi128EEESS_NSA_ILi2048EEEEEENSA_ILi16384EEEEEENS5_IJNS5_IJSC_NSA_ILi1024EEENSA_ILi32EEEEEElEEElEEEEEEEESI_NS5_IJlSC_lEEENS4_8TiledMMAINS4_8MMA_AtomIJNS4_33SM100_MMA_F16BF16_2x1SM_SS_SPARSEISI_SI_fLi256ELi64ELNS4_4UMMA5MajorE0ELS1E_0ELNS1D_7ScaleInE0ELS1F_0EEEEEENSJ_INS5_IJSC_SC_SC_EEENS5_IJNSA_ILi0EEES1J_S1J_EEEEENS5_IJNS4_10UnderscoreES1M_S1M_EEEEENS4_18SM100_TMA_2SM_LOADENS4_14ComposedLayoutINS4_7SwizzleILi2ELi4ELi3EEENS4_25smem_sparse_ptr_flag_bitsILi2ELi16EEENSJ_INS5_IJNS5_IJSC_SP_EEENS5_IJSB_S13_EEEEEENS5_IJNS5_IJS1J_SG_EEESM_EEEEEEEvNS4_8identityES1P_NS1Q_INS1R_ILi3ELi4ELi3EEENS4_18smem_ptr_flag_bitsILi16EEENSJ_INS5_IJSP_SG_EEENS5_IJSG_SC_EEEEEEEvS22_EENS_8epilogue10collective18CollectiveEpilogueINS2B_23Sm100TmaWarpSpecializedILi4ELi2ELi16ELb1ELb0EEEJNS5_IJSX_SG_SG_EEENS5_IJNSJ_ISX_SC_EENSJ_ISS_SC_EEEEEfNS5_IJSC_llEEEfS2K_NS2B_6fusion15FusionCallbacksIS2F_NS2L_17LinearCombinationIffffLNS_15FloatRoundStyleE2EEES2G_S2J_JEEENS4_5SM1004TMEM4LOAD26SM100_TMEM_LOAD_32dp32b16xENS4_13SM90_TMA_LOADENS1Q_INS1R_ILi2ELi5ELi2EEENS24_ILi32EEENSJ_INS5_IJS13_ST_EEENS5_IJSC_S13_EEEEEEENS4_39AutoVectorizingCopyWithAssumedAlignmentILi128EEENS4_14SM90_TMA_STOREES31_S33_S33_EEEvvEEEEvNT_6ParamsE:
[----:B------:R-:W1:Y:S01]  /*0000*/  LDC R1, c[0x0][0x37c] ;  /* 0x0000df00ff017b82 */ /* 0x000e620000000800 */
[----:B------:R-:W2:Y:S01]  /*0010*/  S2R R72, SR_TID.X ;  /* 0x0000000000487919 */ /* 0x000ea20000002100 */
[----:B------:R-:W3:Y:S06]  /*0020*/  LDCU.64 UR6, c[0x0][0xa90] ;  /* 0x00015200ff0677ac */ /* 0x000eec0008000a00 */
[----:B------:R-:W4:Y:S01]  /*0030*/  S2UR UR37, SR_CgaCtaId ;  /* 0x00000000002579c3 */ /* 0x000f220000008800 */
[----:B------:R-:W-:Y:S02]  /*0040*/  PRMT R59, RZ, 0x7610, R59 ;  /* 0x00007610ff3b7816 */ /* 0x000fe4000000003b */
[----:B------:R-:W-:Y:S01]  /*0050*/  ELECT P4, URZ, PT ;  /* 0x0000000000ff782f */ /* 0x000fe20003880000 */
[----:B------:R-:W1:Y:S01]  /*0060*/  LDCU.64 UR38, c[0x0][0x358] ;  /* 0x00006b00ff2677ac */ /* 0x000e620008000a00 */
[----:B---3--:R-:W-:-:S04]  /*0070*/  UISETP.NE.U32.AND UP0, UPT, UR6, URZ, UPT ;  /* 0x000000ff0600728c */ /* 0x008fc8000bf05070 */
[----:B------:R-:W-:Y:S02]  /*0080*/  UISETP.NE.AND.EX UP0, UPT, UR7, URZ, UPT, UP0 ;  /* 0x000000ff0700728c */ /* 0x000fe4000bf05300 */
[----:B----4-:R-:W-:Y:S02]  /*0090*/  ULOP3.LUT UR4, UR37, 0x1, URZ, 0xc0, !UPT ;  /* 0x0000000125047892 */ /* 0x010fe4000f8ec0ff */
[----:B------:R-:W-:Y:S01]  /*00a0*/  ULOP3.LUT UR5, UR37, 0x1, URZ, 0x3c, !UPT ;  /* 0x0000000125057892 */ /* 0x000fe2000f8e3cff */
[----:B--2---:R-:W-:-:S05]  /*00b0*/  SHF.R.U32.HI R63, RZ, 0x5, R72 ;  /* 0x00000005ff3f7819 */ /* 0x004fca0000011648 */
[----:B------:R-:W2:Y:S02]  /*00c0*/  SHFL.IDX PT, R0, R63, RZ, 0x1f ;  /* 0x00001fff3f007589 */ /* 0x000ea400000e0000 */
[----:B--2---:R-:W-:Y:S01]  /*00d0*/  R2UR UR10, R0 ;  /* 0x00000000000a72ca */ /* 0x004fe200000e0000 */
[----:B-1----:R-:W-:-:S14]  /*00e0*/  BRA.U UP0, `(.L_x_0) ;  /* 0x00000001002c7547 */ /* 0x002fdc000b800000 */
[----:B------:R-:W1:Y:S02]  /*00f0*/  LDCU.64 UR8, c[0x0][0xa88] ;  /* 0x00015100ff0877ac */ /* 0x000e640008000a00 */
[----:B-1----:R-:W-:-:S04]  /*0100*/  UISETP.NE.U32.AND UP0, UPT, UR8, URZ, UPT ;  /* 0x000000ff0800728c */ /* 0x002fc8000bf05070 */
[----:B------:R-:W-:-:S09]  /*0110*/  UISETP.NE.AND.EX UP0, UPT, UR9, URZ, UPT, UP0 ;  /* 0x000000ff0900728c */ /* 0x000fd2000bf05300 */
[----:B------:R-:W-:Y:S05]  /*0120*/  BRA.U !UP0, `(.L_x_1) ;  /* 0x0000000108107547 */ /* 0x000fea000b800000 */
[----:B------:R-:W1:Y:S02]  /*0130*/  LDC.64 R2, c[0x0][0xa88] ;  /* 0x0002a200ff027b82 */ /* 0x000e640000000a00 */
[----:B-1----:R1:W5:Y:S01]  /*0140*/  LDG.E R35, desc[UR38][R2.64] ;  /* 0x0000002602237981 */ /* 0x002362000c1e1900 */
[----:B------:R-:W-:Y:S01]  /*0150*/  HFMA2 R59, -RZ, RZ, 0, 5.9604644775390625e-08 ;  /* 0x00000001ff3b7431 */ /* 0x000fe200000001ff */
[----:B------:R-:W-:Y:S05]  /*0160*/  BRA `(.L_x_0) ;  /* 0x00000000000c7947 */ /* 0x000fea0003800000 */
.L_x_1:
[----:B------:R-:W1:Y:S01]  /*0170*/  LDCU UR8, c[0x0][0xa80] ;  /* 0x00015000ff0877ac */ /* 0x000e620008000800 */
[----:B------:R-:W-:Y:S01]  /*0180*/  HFMA2 R59, -RZ, RZ, 0, 5.9604644775390625e-08 ;  /* 0x00000001ff3b7431 */ /* 0x000fe200000001ff */
[----:B-1----:R-:W-:-:S07]  /*0190*/  MOV R35, UR8 ;  /* 0x0000000800237c02 */ /* 0x002fce0008000f00 */
.L_x_0:
[----:B------:R-:W2:Y:S02]  /*01a0*/  LDCU.64 UR8, c[0x0][0xab0] ;  /* 0x00015600ff0877ac */ /* 0x000ea40008000a00 */
[----:B--2---:R-:W-:-:S04]  /*01b0*/  UISETP.NE.U32.AND UP0, UPT, UR8, URZ, UPT ;  /* 0x000000ff0800728c */ /* 0x004fc8000bf05070 */
[----:B------:R-:W-:-:S09]  /*01c0*/  UISETP.NE.AND.EX UP0, UPT, UR9, URZ, UPT, UP0 ;  /* 0x000000ff0900728c */ /* 0x000fd2000bf05300 */
[----:B------:R-:W-:Y:S05]  /*01d0*/  BRA.U UP0, `(.L_x_2) ;  /* 0x0000000100247547 */ /* 0x000fea000b800000 */
[----:B------:R-:W2:Y:S02]  /*01e0*/  LDCU.64 UR8, c[0x0][0xaa8] ;  /* 0x00015500ff0877ac */ /* 0x000ea40008000a00 */
[----:B--2---:R-:W-:-:S04]  /*01f0*/  UISETP.NE.U32.AND UP0, UPT, UR8, URZ, UPT ;  /* 0x000000ff0800728c */ /* 0x004fc8000bf05070 */
[----:B------:R-:W-:-:S09]  /*0200*/  UISETP.NE.AND.EX UP0, UPT, UR9, URZ, UPT, UP0 ;  /* 0x000000ff0900728c */ /* 0x000fd2000bf05300 */
[----:B------:R-:W-:Y:S05]  /*0210*/  BRA.U !UP0, `(.L_x_3) ;  /* 0x00000001080c7547 */ /* 0x000fea000b800000 */
[----:B------:R-:W2:Y:S02]  /*0220*/  LDC.64 R32, c[0x0][0xaa8] ;  /* 0x0002aa00ff207b82 */ /* 0x000ea40000000a00 */
[----:B--2---:R2:W5:Y:S01]  /*0230*/  LDG.E R32, desc[UR38][R32.64] ;  /* 0x0000002620207981 */ /* 0x004562000c1e1900 */
[----:B------:R-:W-:Y:S05]  /*0240*/  BRA `(.L_x_2) ;  /* 0x0000000000087947 */ /* 0x000fea0003800000 */
.L_x_3:
[----:B------:R-:W2:Y:S02]  /*0250*/  LDCU UR8, c[0x0][0xaa0] ;  /* 0x00015400ff0877ac */ /* 0x000ea40008000800 */
[----:B--2---:R-:W-:Y:S02]  /*0260*/  MOV R32, UR8 ;  /* 0x0000000800207c02 */ /* 0x004fe40008000f00 */
.L_x_2:
[----:B------:R-:W-:Y:S01]  /*0270*/  IMAD.U32 R0, RZ, RZ, UR10 ;  /* 0x0000000aff007e24 */ /* 0x000fe2000f8e00ff */
[----:B------:R-:W-:Y:S04]  /*0280*/  BSSY.RECONVERGENT B0, `(.L_x_4) ;  /* 0x000000f000007945 */ /* 0x000fe80003800200 */
[C---:B------:R-:W-:Y:S02]  /*0290*/  ISETP.NE.OR P1, PT, R0.reuse, 0x1, !P4 ;  /* 0x000000010000780c */ /* 0x040fe40006725670 */
[----:B------:R-:W-:-:S11]  /*02a0*/  ISETP.NE.OR P0, PT, R0, 0x3, !P4 ;  /* 0x000000030000780c */ /* 0x000fd60006705670 */
[----:B------:R-:W-:Y:S05]  /*02b0*/  @P1 BRA `(.L_x_5) ;  /* 0x00000000002c1947 */ /* 0x000fea0003800000 */
[----:B------:R-:W3:Y:S02]  /*02c0*/  LDCU.64 UR8, c[0x0][0x348] ;  /* 0x00006900ff0877ac */ /* 0x000ee40008000a00 */
[----:B---3--:R-:W-:Y:S02]  /*02d0*/  UIADD3 UR14, UP2, UPT, UR8, 0x80, URZ ;  /* 0x00000080080e7890 */ /* 0x008fe4000ff5e0ff */
[----:B------:R-:W-:Y:S02]  /*02e0*/  UIADD3 UR12, UP1, UPT, UR8, 0x280, URZ ;  /* 0x00000280080c7890 */ /* 0x000fe4000ff3e0ff */
[----:B------:R-:W-:Y:S02]  /*02f0*/  UIADD3 UR8, UP0, UPT, UR8, 0x180, URZ ;  /* 0x0000018008087890 */ /* 0x000fe4000ff1e0ff */
[----:B------:R-:W-:Y:S02]  /*0300*/  UIADD3.X UR15, UPT, UPT, URZ, UR9, URZ, UP2, !UPT ;  /* 0x00000009ff0f7290 */ /* 0x000fe400097fe4ff */
[----:B------:R-:W-:-:S02]  /*0310*/  UIADD3.X UR13, UPT, UPT, URZ, UR9, URZ, UP1, !UPT ;  /* 0x00000009ff0d7290 */ /* 0x000fc40008ffe4ff */
[----:B------:R-:W-:-:S05]  /*0320*/  UIADD3.X UR9, UPT, UPT, URZ, UR9, URZ, UP0, !UPT ;  /* 0x00000009ff097290 */ /* 0x000fca00087fe4ff */
[----:B------:R3:W-:Y:S02]  /*0330*/  UTMACCTL.PF [UR14] ;  /* 0x000000000e0079b9 */ /* 0x0007e40008040000 */
[----:B------:R3:W-:Y:S02]  /*0340*/  UTMACCTL.PF [UR12] ;  /* 0x000000000c0079b9 */ /* 0x0007e40008040000 */
[----:B------:R3:W-:Y:S02]  /*0350*/  UTMACCTL.PF [UR8] ;  /* 0x00000000080079b9 */ /* 0x0007e40008040000 */
[----:B---3--:R-:W-:Y:S01]  /*0360*/  NOP ;  /* 0x0000000000007918 */ /* 0x008fe20000000000 */
.L_x_5:
[----:B------:R-:W-:Y:S05]  /*0370*/  BSYNC.RECONVERGENT B0 ;  /* 0x0000000000007941 */ /* 0x000fea0003800200 */
.L_x_4:
[----:B------:R-:W-:Y:S04]  /*0380*/  BSSY.RECONVERGENT B0, `(.L_x_6) ;  /* 0x000000a000007945 */ /* 0x000fe80003800200 */
[----:B------:R-:W-:Y:S05]  /*0390*/  @P0 BRA `(.L_x_7) ;  /* 0x0000000000200947 */ /* 0x000fea0003800000 */
[----:B------:R-:W3:Y:S02]  /*03a0*/  LDCU.64 UR8, c[0x0][0x348] ;  /* 0x00006900ff0877ac */ /* 0x000ee40008000a00 */
[----:B---3--:R-:W-:Y:S02]  /*03b0*/  UIADD3 UR12, UP1, UPT, UR8, 0x780, URZ ;  /* 0x00000780080c7890 */ /* 0x008fe4000ff3e0ff */
[----:B------:R-:W-:Y:S02]  /*03c0*/  UIADD3 UR8, UP0, UPT, UR8, 0x880, URZ ;  /* 0x0000088008087890 */ /* 0x000fe4000ff1e0ff */
[----:B------:R-:W-:Y:S02]  /*03d0*/  UIADD3.X UR13, UPT, UPT, URZ, UR9, URZ, UP1, !UPT ;  /* 0x00000009ff0d7290 */ /* 0x000fe40008ffe4ff */
[----:B------:R-:W-:-:S07]  /*03e0*/  UIADD3.X UR9, UPT, UPT, URZ, UR9, URZ, UP0, !UPT ;  /* 0x00000009ff097290 */ /* 0x000fce00087fe4ff */
[----:B------:R3:W-:Y:S02]  /*03f0*/  UTMACCTL.PF [UR12] ;  /* 0x000000000c0079b9 */ /* 0x0007e40008040000 */
[----:B------:R3:W-:Y:S02]  /*0400*/  UTMACCTL.PF [UR8] ;  /* 0x00000000080079b9 */ /* 0x0007e40008040000 */
[----:B---3--:R-:W-:Y:S01]  /*0410*/  NOP ;  /* 0x0000000000007918 */ /* 0x008fe20000000000 */
.L_x_7:
[----:B------:R-:W-:Y:S05]  /*0420*/  BSYNC.RECONVERGENT B0 ;  /* 0x0000000000007941 */ /* 0x000fea0003800200 */
.L_x_6:
[----:B------:R-:W3:Y:S01]  /*0430*/  LDCU.64 UR8, c[0x0][0xa88] ;  /* 0x00015100ff0877ac */ /* 0x000ee20008000a00 */
[----:B------:R-:W-:Y:S02]  /*0440*/  UISETP.EQ.U32.AND UP1, UPT, UR6, URZ, UPT ;  /* 0x000000ff0600728c */ /* 0x000fe4000bf22070 */
[----:B------:R-:W-:Y:S02]  /*0450*/  UPLOP3.LUT UP5, UPT, UPT, UPT, UPT, 0x80, 0x8 ;  /* 0x000000000008789c */ /* 0x000fe40003faf070 */
[----:B---3--:R-:W-:-:S04]  /*0460*/  UISETP.NE.U32.AND UP0, UPT, UR8, URZ, UPT ;  /* 0x000000ff0800728c */ /* 0x008fc8000bf05070 */
[----:B------:R-:W-:-:S04]  /*0470*/  UISETP.NE.AND.EX UP0, UPT, UR9, URZ, UPT, UP0 ;  /* 0x000000ff0900728c */ /* 0x000fc8000bf05300 */
[----:B------:R-:W-:-:S04]  /*0480*/  UISETP.EQ.OR.EX UP2, UPT, UR7, URZ, !UP0, UP1 ;  /* 0x000000ff0700728c */ /* 0x000fc8000c742710 */
[----:B------:R-:W-:-:S05]  /*0490*/  UP2UR UR50, UPR, URZ, 0x4 ;  /* 0x00000004ff327883 */ /* 0x000fca0008000000 */
[----:B------:R-:W-:Y:S07]  /*04a0*/  BRA.U !UP2, `(.L_x_8) ;  /* 0x000000010a207547 */ /* 0x000fee000b800000 */
[----:B------:R-:W-:Y:S01]  /*04b0*/  UISETP.NE.U32.AND UP2, UPT, UR6, URZ, UPT ;  /* 0x000000ff0600728c */ /* 0x000fe2000bf45070 */
[----:B-----5:R-:W-:Y:S01]  /*04c0*/  FSETP.NEU.AND P0, PT, R35, RZ, PT ;  /* 0x000000ff2300720b */ /* 0x020fe20003f0d000 */
[----:B------:R-:W-:Y:S02]  /*04d0*/  USEL UR6, URZ, 0xffffffff, UP0 ;  /* 0xffffffffff067887 */ /* 0x000fe40008000000 */
[----:B------:R-:W-:-:S10]  /*04e0*/  UISETP.NE.AND.EX UP2, UPT, UR7, URZ, UPT, UP2 ;  /* 0x000000ff0700728c */ /* 0x000fd4000bf45320 */
[----:B------:R-:W-:Y:S01]  /*04f0*/  VOTEU.ANY UP1, P0 ;  /* 0x0000000000ff7886 */ /* 0x000fe20000020100 */
[----:B------:R-:W-:-:S04]  /*0500*/  @!UP2 USEL UR6, URZ, 0xffffffff, UP1 ;  /* 0xffffffffff06a887 */ /* 0x000fc80008800000 */
[----:B------:R-:W-:-:S04]  /*0510*/  ULOP3.LUT UR6, UR6, 0x1, URZ, 0xc0, !UPT ;  /* 0x0000000106067892 */ /* 0x000fc8000f8ec0ff */
[----:B------:R-:W-:-:S11]  /*0520*/  UISETP.NE.U32.AND UP5, UPT, UR6, 0x1, UPT ;  /* 0x000000010600788c */ /* 0x000fd6000bfa5070 */
.L_x_8:
[----:B------:R-:W3:Y:S02]  /*0530*/  SHFL.IDX PT, R0, R63, RZ, 0x1f ;  /* 0x00001fff3f007589 */ /* 0x000ee400000e0000 */
[----:B---3--:R-:W-:-:S13]  /*0540*/  ISETP.NE.AND P0, PT, R0, RZ, PT ;  /* 0x000000ff0000720c */ /* 0x008fda0003f05270 */
[----:B------:R-:W-:Y:S05]  /*0550*/  @P0 BRA `(.L_x_9) ;  /* 0x0000000000980947 */ /* 0x000fea0003800000 */
[----:B------:R-:W-:Y:S01]  /*0560*/  ELECT P0, URZ, PT ;  /* 0x0000000000ff782f */ /* 0x000fe20003800000 */
[----:B------:R-:W-:-:S12]  /*0570*/  BSSY.RECONVERGENT B0, `(.L_x_9) ;  /* 0x0000024000007945 */ /* 0x000fd80003800200 */
[----:B------:R-:W-:Y:S05]  /*0580*/  @!P0 BRA `(.L_x_10) ;  /* 0x0000000000888947 */ /* 0x000fea0003800000 */
[----:B------:R-:W-:Y:S01]  /*0590*/  UMOV UR7, 0x400 ;  /* 0x0000040000077882 */ /* 0x000fe20000000000 */
[----:B------:R-:W-:Y:S01]  /*05a0*/  UMOV UR6, 0x1 ;  /* 0x0000000100067882 */ /* 0x000fe20000000000 */
[----:B------:R-:W-:Y:S02]  /*05b0*/  ULEA UR7, UR37, UR7, 0x18 ;  /* 0x0000000725077291 */ /* 0x000fe4000f8ec0ff */
[----:B------:R-:W-:-:S04]  /*05c0*/  UIADD3 UR8, UPT, UPT, -UR6, 0x100000, URZ ;  /* 0x0010000006087890 */ /* 0x000fc8000fffe1ff */
[----:B------:R-:W-:Y:S02]  /*05d0*/  USHF.L.U32 UR9, UR8, 0xb, URZ ;  /* 0x0000000b08097899 */ /* 0x000fe400080006ff */
[----:B------:R-:W-:Y:S01]  /*05e0*/  USHF.L.U32 UR8, UR8, 0x1, URZ ;  /* 0x0000000108087899 */ /* 0x000fe200080006ff */
[----:B------:R-:W3:Y:S11]  /*05f0*/  FENCE.VIEW.ASYNC.S ;  /* 0x00000000000073c6 */ /* 0x000ef60000000000 */
[----:B---3--:R3:W4:Y:S01]  /*0600*/  SYNCS.EXCH.64 URZ, [UR7], UR8 ;  /* 0x0000000807ff75b2 */ /* 0x0087220008000100 */
[----:B------:R3:W1:Y:S01]  /*0610*/  SYNCS.EXCH.64 URZ, [UR7+0x68], UR8 ;  /* 0x0000680807ff75b2 */ /* 0x0006620008000100 */
        /* <DEDUP_REMOVED lines=23> */
[----:B------:R3:W1:Y:S02]  /*0790*/  SYNCS.EXCH.64 URZ, [UR7+0xc8], UR8 ;  /* 0x0000c80807ff75b2 */ /* 0x0006640008000100 */
[----:B---34-:R-:W-:Y:S01]  /*07a0*/  NOP ;  /* 0x0000000000007918 */ /* 0x018fe20000000000 */
.L_x_10:
[----:B------:R-:W-:Y:S05]  /*07b0*/  BSYNC.RECONVERGENT B0 ;  /* 0x0000000000007941 */ /* 0x000fea0003800200 */
.L_x_9:
[----:B------:R-:W3:Y:S01]  /*07c0*/  SHFL.IDX PT, R0, R63, RZ, 0x1f ;  /* 0x00001fff3f007589 */ /* 0x000ee200000e0000 */
[----:B------:R-:W-:Y:S01]  /*07d0*/  NOP ;  /* 0x0000000000007918 */ /* 0x000fe20000000000 */
[----:B---3--:R-:W-:-:S13]  /*07e0*/  ISETP.NE.AND P0, PT, R0, 0x1, PT ;  /* 0x000000010000780c */ /* 0x008fda0003f05270 */
[----:B------:R-:W-:Y:S05]  /*07f0*/  @P0 BRA `(.L_x_11) ;  /* 0x0000000000540947 */ /* 0x000fea0003800000 */
[----:B------:R-:W-:Y:S01]  /*0800*/  UMOV UR8, 0x400 ;  /* 0x0000040000087882 */ /* 0x000fe20000000000 */
[----:B------:R-:W-:Y:S01]  /*0810*/  UMOV UR7, 0x20 ;  /* 0x0000002000077882 */ /* 0x000fe20000000000 */
[----:B------:R-:W-:Y:S01]  /*0820*/  UMOV UR6, 0x80 ;  /* 0x0000008000067882 */ /* 0x000fe20000000000 */
[----:B------:R-:W-:Y:S02]  /*0830*/  ULEA UR8, UR37, UR8, 0x18 ;  /* 0x0000000825087291 */ /* 0x000fe4000f8ec0ff */
[----:B------:R-:W-:-:S04]  /*0840*/  UIADD3 UR12, UPT, UPT, -UR7, 0x100000, URZ ;  /* 0x00100000070c7890 */ /* 0x000fc8000fffe1ff */
[----:B------:R-:W-:Y:S02]  /*0850*/  USHF.L.U32 UR13, UR12, 0xb, URZ ;  /* 0x0000000b0c0d7899 */ /* 0x000fe400080006ff */
[----:B------:R-:W-:Y:S02]  /*0860*/  USHF.L.U32 UR12, UR12, 0x1, URZ ;  /* 0x000000010c0c7899 */ /* 0x000fe400080006ff */
[----:B------:R-:W-:-:S04]  /*0870*/  UIADD3 UR6, UPT, UPT, -UR6, 0x100000, URZ ;  /* 0x0010000006067890 */ /* 0x000fc8000fffe1ff */
[----:B------:R-:W-:Y:S02]  /*0880*/  USHF.L.U32 UR7, UR6, 0xb, URZ ;  /* 0x0000000b06077899 */ /* 0x000fe400080006ff */
[----:B------:R-:W-:Y:S01]  /*0890*/  USHF.L.U32 UR6, UR6, 0x1, URZ ;  /* 0x0000000106067899 */ /* 0x000fe200080006ff */
[----:B------:R-:W-:Y:S01]  /*08a0*/  ELECT P0, URZ, PT ;  /* 0x0000000000ff782f */ /* 0x000fe20003800000 */
[----:B------:R-:W3:Y:S02]  /*08b0*/  FENCE.VIEW.ASYNC.S ;  /* 0x00000000000073c6 */ /* 0x000ee40000000000 */
[----:B---3--:R3:W4:Y:S08]  /*08c0*/  SYNCS.EXCH.64 URZ, [UR8+0xd0], UR12 ;  /* 0x0000d00c08ff75b2 */ /* 0x0087300008000100 */
[----:B------:R3:W1:Y:S01]  /*08d0*/  SYNCS.EXCH.64 URZ, [UR8+0xf0], UR6 ;  /* 0x0000f00608ff75b2 */ /* 0x0006620008000100 */
[----:B------:R3:W1:Y:S01]  /*08e0*/  SYNCS.EXCH.64 URZ, [UR8+0xd8], UR12 ;  /* 0x0000d80c08ff75b2 */ /* 0x0006620008000100 */
[----:B------:R3:W1:Y:S01]  /*08f0*/  SYNCS.EXCH.64 URZ, [UR8+0xf8], UR6 ;  /* 0x0000f80608ff75b2 */ /* 0x0006620008000100 */
[----:B------:R3:W1:Y:S01]  /*0900*/  SYNCS.EXCH.64 URZ, [UR8+0xe0], UR12 ;  /* 0x0000e00c08ff75b2 */ /* 0x0006620008000100 */
[----:B------:R3:W1:Y:S01]  /*0910*/  SYNCS.EXCH.64 URZ, [UR8+0x100], UR6 ;  /* 0x0001000608ff75b2 */ /* 0x0006620008000100 */
[----:B------:R3:W1:Y:S01]  /*0920*/  SYNCS.EXCH.64 URZ, [UR8+0xe8], UR12 ;  /* 0x0000e80c08ff75b2 */ /* 0x0006620008000100 */
[----:B------:R3:W1:Y:S01]  /*0930*/  SYNCS.EXCH.64 URZ, [UR8+0x108], UR6 ;  /* 0x0001080608ff75b2 */ /* 0x0006620008000100 */
[----:B------:R-:W-:Y:S01]  /*0940*/  NOP ;  /* 0x0000000000007918 */ /* 0x000fe20000000000 */
.L_x_11:
[----:B------:R-:W2:Y:S01]  /*0950*/  SHFL.IDX PT, R0, R63, RZ, 0x1f ;  /* 0x00001fff3f007589 */ /* 0x000ea200000e0000 */
[----:B------:R-:W-:Y:S01]  /*0960*/  NOP ;  /* 0x0000000000007918 */ /* 0x000fe20000000000 */
[----:B--2---:R-:W-:-:S13]  /*0970*/  ISETP.NE.AND P0, PT, R0, 0x3, PT ;  /* 0x000000030000780c */ /* 0x004fda0003f05270 */
[----:B------:R-:W-:Y:S05]  /*0980*/  @P0 BRA `(.L_x_12) ;  /* 0x00000000002c0947 */ /* 0x000fea0003800000 */
[----:B---3--:R-:W-:Y:S01]  /*0990*/  UMOV UR7, 0x400 ;  /* 0x0000040000077882 */ /* 0x008fe20000000000 */
[----:B------:R-:W-:Y:S01]  /*09a0*/  UMOV UR6, 0x20 ;  /* 0x0000002000067882 */ /* 0x000fe20000000000 */
[----:B------:R-:W-:Y:S02]  /*09b0*/  ULEA UR7, UR37, UR7, 0x18 ;  /* 0x0000000725077291 */ /* 0x000fe4000f8ec0ff */
[----:B------:R-:W-:-:S04]  /*09c0*/  UIADD3 UR8, UPT, UPT, -UR6, 0x100000, URZ ;  /* 0x0010000006087890 */ /* 0x000fc8000fffe1ff */
[----:B------:R-:W-:Y:S02]  /*09d0*/  USHF.L.U32 UR9, UR8, 0xb, URZ ;  /* 0x0000000b08097899 */ /* 0x000fe400080006ff */
[----:B------:R-:W-:Y:S01]  /*09e0*/  USHF.L.U32 UR8, UR8, 0x1, URZ ;  /* 0x0000000108087899 */ /* 0x000fe200080006ff */
[----:B------:R-:W-:Y:S01]  /*09f0*/  ELECT P0, URZ, PT ;  /* 0x0000000000ff782f */ /* 0x000fe20003800000 */
[----:B------:R-:W2:Y:S10]  /*0a00*/  FENCE.VIEW.ASYNC.S ;  /* 0x00000000000073c6 */ /* 0x000eb40000000000 */
[----:B--2---:R2:W3:Y:S01]  /*0a10*/  SYNCS.EXCH.64 URZ, [UR7+0x110], UR8 ;  /* 0x0001100807ff75b2 */ /* 0x0044e20008000100 */
[----:B------:R2:W1:Y:S01]  /*0a20*/  SYNCS.EXCH.64 URZ, [UR7+0x118], UR8 ;  /* 0x0001180807ff75b2 */ /* 0x0004620008000100 */
[----:B------:R-:W-:Y:S01]  /*0a30*/  NOP ;  /* 0x0000000000007918 */ /* 0x000fe20000000000 */
.L_x_12:
[----:B------:R-:W4:Y:S01]  /*0a40*/  SHFL.IDX PT, R0, R63, RZ, 0x1f ;  /* 0x00001fff3f007589 */ /* 0x000f2200000e0000 */
[----:B------:R-:W-:Y:S01]  /*0a50*/  NOP ;  /* 0x0000000000007918 */ /* 0x000fe20000000000 */
[----:B----4-:R-:W-:-:S13]  /*0a60*/  ISETP.NE.AND P0, PT, R0, 0x4, PT ;  /* 0x000000040000780c */ /* 0x010fda0003f05270 */
[----:B------:R-:W-:Y:S05]  /*0a70*/  @P0 BRA `(.L_x_13) ;  /* 0x0000000000480947 */ /* 0x000fea0003800000 */
[----:B--23--:R-:W-:Y:S01]  /*0a80*/  UMOV UR8, 0x1e0 ;  /* 0x000001e000087882 */ /* 0x00cfe20000000000 */
[----:B------:R-:W-:Y:S01]  /*0a90*/  UMOV UR7, 0x400 ;  /* 0x0000040000077882 */ /* 0x000fe20000000000 */
[----:B------:R-:W-:Y:S01]  /*0aa0*/  USEL UR8, UR8, 0x1a0, UP5 ;  /* 0x000001a008087887 */ /* 0x000fe2000a800000 */
        /* <DEDUP_REMOVED lines=9> */
[----:B------:R-:W2:Y:S02]  /*0b40*/  FENCE.VIEW.ASYNC.S ;  /* 0x00000000000073c6 */ /* 0x000ea40000000000 */
[----:B--2---:R4:W2:Y:S08]  /*0b50*/  SYNCS.EXCH.64 URZ, [UR7+0x120], UR12 ;  /* 0x0001200c07ff75b2 */ /* 0x0048b00008000100 */
[----:B------:R4:W3:Y:S01]  /*0b60*/  SYNCS.EXCH.64 URZ, [UR7+0x130], UR8 ;  /* 0x0001300807ff75b2 */ /* 0x0008e20008000100 */
[----:B------:R4:W1:Y:S01]  /*0b70*/  SYNCS.EXCH.64 URZ, [UR7+0x128], UR12 ;  /* 0x0001280c07ff75b2 */ /* 0x0008620008000100 */
[----:B------:R4:W1:Y:S02]  /*0b80*/  SYNCS.EXCH.64 URZ, [UR7+0x138], UR8 ;  /* 0x0001380807ff75b2 */ /* 0x0008640008000100 */
[----:B----4-:R-:W-:Y:S01]  /*0b90*/  NOP ;  /* 0x0000000000007918 */ /* 0x010fe20000000000 */
.L_x_13:
[----:B------:R-:W4:Y:S01]  /*0ba0*/  SHFL.IDX PT, R0, R63, RZ, 0x1f ;  /* 0x00001fff3f007589 */ /* 0x000f2200000e0000 */
[----:B------:R-:W-:Y:S01]  /*0bb0*/  NOP ;  /* 0x0000000000007918 */ /* 0x000fe20000000000 */
[----:B----4-:R-:W-:-:S13]  /*0bc0*/  ISETP.NE.AND P0, PT, R0, 0x5, PT ;  /* 0x000000050000780c */ /* 0x010fda0003f05270 */
[----:B------:R-:W-:Y:S05]  /*0bd0*/  @P0 BRA `(.L_x_14) ;  /* 0x0000000000440947 */ /* 0x000fea0003800000 */
[----:B--23--:R-:W-:Y:S01]  /*0be0*/  UMOV UR8, 0x400 ;  /* 0x0000040000087882 */ /* 0x00cfe20000000000 */
        /* <DEDUP_REMOVED lines=16> */
.L_x_14:
[----:B------:R-:W4:Y:S01]  /*0cf0*/  SHFL.IDX PT, R0, R63, RZ, 0x1f ;  /* 0x00001fff3f007589 */ /* 0x000f2200000e0000 */
[----:B------:R-:W-:Y:S01]  /*0d00*/  ISETP.NE.OR P1, PT, RZ, UR10, !P4 ;  /* 0x0000000aff007c0c */ /* 0x000fe2000e725670 */
[----:B------:R-:W-:Y:S01]  /*0d10*/  NOP ;  /* 0x0000000000007918 */ /* 0x000fe20000000000 */
[----:B----4-:R-:W-:-:S13]  /*0d20*/  ISETP.NE.AND P0, PT, R0, 0x3, PT ;  /* 0x000000030000780c */ /* 0x010fda0003f05270 */
[----:B------:R-:W-:Y:S05]  /*0d30*/  @P0 BRA `(.L_x_15) ;  /* 0x0000000000340947 */ /* 0x000fea0003800000 */
[----:B--23--:R-:W-:Y:S01]  /*0d40*/  UMOV UR7, 0x400 ;  /* 0x0000040000077882 */ /* 0x00cfe20000000000 */
[----:B------:R-:W-:Y:S01]  /*0d50*/  UMOV UR6, 0x20 ;  /* 0x0000002000067882 */ /* 0x000fe20000000000 */
[----:B------:R-:W-:Y:S02]  /*0d60*/  ULEA UR7, UR37, UR7, 0x18 ;  /* 0x0000000725077291 */ /* 0x000fe4000f8ec0ff */
[----:B------:R-:W-:-:S04]  /*0d70*/  UIADD3 UR8, UPT, UPT, -UR6, 0x100000, URZ ;  /* 0x0010000006087890 */ /* 0x000fc8000fffe1ff */
[----:B------:R-:W-:Y:S02]  /*0d80*/  USHF.L.U32 UR9, UR8, 0xb, URZ ;  /* 0x0000000b08097899 */ /* 0x000fe400080006ff */
[----:B------:R-:W-:Y:S01]  /*0d90*/  USHF.L.U32 UR8, UR8, 0x1, URZ ;  /* 0x0000000108087899 */ /* 0x000fe200080006ff */
[----:B------:R-:W-:Y:S01]  /*0da0*/  ELECT P0, URZ, PT ;  /* 0x0000000000ff782f */ /* 0x000fe20003800000 */
[----:B------:R-:W2:Y:S10]  /*0db0*/  FENCE.VIEW.ASYNC.S ;  /* 0x00000000000073c6 */ /* 0x000eb40000000000 */
[----:B--2---:R4:W2:Y:S01]  /*0dc0*/  SYNCS.EXCH.64 URZ, [UR7+0x160], UR8 ;  /* 0x0001600807ff75b2 */ /* 0x0048a20008000100 */
[----:B------:R4:W3:Y:S01]  /*0dd0*/  SYNCS.EXCH.64 URZ, [UR7+0x170], UR8 ;  /* 0x0001700807ff75b2 */ /* 0x0008e20008000100 */
[----:B------:R4:W1:Y:S01]  /*0de0*/  SYNCS.EXCH.64 URZ, [UR7+0x168], UR8 ;  /* 0x0001680807ff75b2 */ /* 0x0008620008000100 */
[----:B------:R4:W1:Y:S02]  /*0df0*/  SYNCS.EXCH.64 URZ, [UR7+0x178], UR8 ;  /* 0x0001780807ff75b2 */ /* 0x0008640008000100 */
[----:B----4-:R-:W-:Y:S01]  /*0e00*/  NOP ;  /* 0x0000000000007918 */ /* 0x010fe20000000000 */
.L_x_15:
[----:B------:R-:W-:Y:S01]  /*0e10*/  VOTEU.ALL UP1, P1 ;  /* 0x0000000000ff7886 */ /* 0x000fe20000820000 */
[----:B--23--:R-:W2:Y:S01]  /*0e20*/  LDCU UR7, c[0x0][0x36c] ;  /* 0x00006d80ff0777ac */ /* 0x00cea20008000800 */
[----:B------:R-:W-:Y:S01]  /*0e30*/  NOP ;  /* 0x0000000000007918 */ /* 0x000fe20000000000 */
[----:B-1----:R-:W-:Y:S01]  /*0e40*/  LOP3.LUT R3, R72, 0x1f, RZ, 0xc0, !PT ;  /* 0x0000001f48037812 */ /* 0x002fe200078ec0ff */
[----:B------:R-:W-:Y:S01]  /*0e50*/  UMOV UR8, 0x20 ;  /* 0x0000002000087882 */ /* 0x000fe20000000000 */
[----:B------:R-:W-:Y:S01]  /*0e60*/  @!UP1 UMOV UR6, 0x400 ;  /* 0x0000040000069882 */ /* 0x000fe20000000000 */
[----:B------:R-:W-:-:S04]  /*0e70*/  @!UP1 UIADD3 UR8, UPT, UPT, -UR8, 0x100000, URZ ;  /* 0x0010000008089890 */ /* 0x000fc8000fffe1ff */
[----:B------:R-:W-:Y:S02]  /*0e80*/  @!UP1 USHF.L.U32 UR9, UR8, 0xb, URZ ;  /* 0x0000000b08099899 */ /* 0x000fe400080006ff */
[----:B------:R-:W-:Y:S02]  /*0e90*/  @!UP1 USHF.L.U32 UR8, UR8, 0x1, URZ ;  /* 0x0000000108089899 */ /* 0x000fe400080006ff */
[----:B------:R-:W-:Y:S01]  /*0ea0*/  @!UP1 ULEA UR6, UR37, UR6, 0x18 ;  /* 0x0000000625069291 */ /* 0x000fe2000f8ec0ff */
[----:B------:R-:W-:Y:S01]  /*0eb0*/  VOTEU.ALL UP1, P1 ;  /* 0x0000000000ff7886 */ /* 0x000fe20000820000 */
[----:B------:R-:W-:Y:S01]  /*0ec0*/  UISETP.NE.AND UP4, UPT, UR10, URZ, UPT ;  /* 0x000000ff0a00728c */ /* 0x000fe2000bf85270 */
[----:B------:R-:W1:Y:S09]  /*0ed0*/  FENCE.VIEW.ASYNC.S ;  /* 0x00000000000073c6 */ /* 0x000e720000000000 */
[----:B-1----:R1:W3:Y:S01]  /*0ee0*/  @!UP1 SYNCS.EXCH.64 URZ, [UR6+0x180], UR8 ;  /* 0x0001800806ff95b2 */ /* 0x0022e20008000100 */
[----:B--2---:R-:W-:-:S09]  /*0ef0*/  UISETP.EQ.U32.AND UP1, UPT, UR7, 0x1, UPT ;  /* 0x000000010700788c */ /* 0x004fd2000bf22070 */
[----:B------:R-:W-:Y:S05]  /*0f00*/  BRA.U !UP1, `(.L_x_16) ;  /* 0x0000000109087547 */ /* 0x000fea000b800000 */
[----:B---3--:R-:W-:Y:S01]  /*0f10*/  UCGABAR_ARV ;  /* 0x00000000000079c7 */ /* 0x008fe20008000000 */
[----:B------:R-:W-:Y:S05]  /*0f20*/  BRA `(.L_x_17) ;  /* 0x0000000000047947 */ /* 0x000fea0003800000 */
.L_x_16:
[----:B---3--:R-:W-:Y:S01]  /*0f30*/  NOP ;  /* 0x0000000000007918 */ /* 0x008fe20000000000 */
.L_x_17:
[----:B------:R-:W2:Y:S01]  /*0f40*/  S2R R20, SR_CTAID.Y ;  /* 0x0000000000147919 */ /* 0x000ea20000002600 */
[----:B------:R-:W-:-:S05]  /*0f50*/  CS2R.32 R58, SR_CgaSize ;  /* 0x00000000003a7805 */ /* 0x000fca0000008a00 */
[----:B------:R-:W-:-:S05]  /*0f60*/  IMAD R58, R58, -0xa0, RZ ;  /* 0xffffff603a3a7824 */ /* 0x000fca00078e02ff */
[----:B-1----:R-:W-:-:S14]  /*0f70*/  R2UR UR6, R58 ;  /* 0x000000003a0672ca */ /* 0x002fdc00000e0000 */
[----:B------:R-:W1:Y:S01]  /*0f80*/  LDCU UR6, c[0x0][UR6+0x2b4] ;  /* 0x00005680060677ac */ /* 0x000e620008000800 */
[----:B------:R-:W-:-:S05]  /*0f90*/  CS2R.32 R0, SR_CgaSize ;  /* 0x0000000000007805 */ /* 0x000fca0000008a00 */
[----:B------:R-:W-:-:S06]  /*0fa0*/  IMAD R0, R0, -0xa0, RZ ;  /* 0xffffff6000007824 */ /* 0x000fcc00078e02ff */
[----:B------:R-:W3:Y:S01]  /*0fb0*/  LDC R0, c[0x0][R0+0x2a4] ;  /* 0x0000a90000007b82 */ /* 0x000ee20000000800 */
[----:B------:R-:W-:Y:S01]  /*0fc0*/  PRMT R10, RZ, 0x7610, R10 ;  /* 0x00007610ff0a7816 */ /* 0x000fe2000000000a */
[----:B------:R-:W4:Y:S01]  /*0fd0*/  S2R R21, SR_CTAID.X ;  /* 0x0000000000157919 */ /* 0x000f220000002500 */
[----:B------:R-:W-:-:S05]  /*0fe0*/  CS2R.32 R58, SR_CgaSize ;  /* 0x00000000003a7805 */ /* 0x000fca0000008a00 */
[----:B------:R-:W-:-:S05]  /*0ff0*/  IMAD R58, R58, -0xa0, RZ ;  /* 0xffffff603a3a7824 */ /* 0x000fca00078e02ff */
[----:B------:R-:W-:-:S14]  /*1000*/  R2UR UR7, R58 ;  /* 0x000000003a0772ca */ /* 0x000fdc00000e0000 */
[----:B------:R-:W3:Y:S01]  /*1010*/  LDCU UR7, c[0x0][UR7+0x2b0] ;  /* 0x00005600070777ac */ /* 0x000ee20008000800 */
[----:B------:R-:W-:Y:S01]  /*1020*/  UISETP.NE.AND UP2, UPT, UR10, 0x2, UPT ;  /* 0x000000020a00788c */ /* 0x000fe2000bf45270 */
[----:B------:R-:W1:Y:S01]  /*1030*/  LDC R13, c[0x0][0xd24] ;  /* 0x00034900ff0d7b82 */ /* 0x000e620000000800 */
[----:B------:R-:W-:-:S05]  /*1040*/  CS2R.32 R4, SR_CgaSize ;  /* 0x0000000000047805 */ /* 0x000fca0000008a00 */
[----:B------:R-:W-:-:S06]  /*1050*/  IMAD R4, R4, -0xa0, RZ ;  /* 0xffffff6004047824 */ /* 0x000fcc00078e02ff */
[----:B------:R-:W3:Y:S08]  /*1060*/  LDC R4, c[0x0][R4+0x2a0] ;  /* 0x0000a80004047b82 */ /* 0x000ef00000000800 */
[----:B------:R-:W3:Y:S01]  /*1070*/  LDC R2, c[0x0][0xd24] ;  /* 0x00034900ff027b82 */ /* 0x000ee20000000800 */
[----:B--2---:R-:W-:-:S07]  /*1080*/  I2FP.F32.U32 R5, R20 ;  /* 0x0000001400057245 */ /* 0x004fce0000201000 */
[----:B------:R-:W2:Y:S01]  /*1090*/  S2UR UR36, SR_CTAID.Z ;  /* 0x00000000002479c3 */ /* 0x000ea20000002700 */
[----:B-1----:R-:W-:Y:S02]  /*10a0*/  ISETP.GE.AND P0, PT, R13, 0x1, PT ;  /* 0x000000010d00780c */ /* 0x002fe40003f06270 */
[----:B----4-:R-:W-:Y:S01]  /*10b0*/  I2FP.F32.U32 R6, R21 ;  /* 0x0000001500067245 */ /* 0x010fe20000201000 */
[----:B------:R-:W-:Y:S01]  /*10c0*/  FMUL R5, R5, UR6 ;  /* 0x0000000605057c20 */ /* 0x000fe20008400000 */
[----:B------:R-:W1:Y:S01]  /*10d0*/  LDCU UR6, c[0x0][0xd30] ;  /* 0x0001a600ff0677ac */ /* 0x000e620008000800 */
[----:B------:R-:W-:Y:S02]  /*10e0*/  LOP3.LUT R11, R21, 0x1, RZ, 0xc0, !PT ;  /* 0x00000001150b7812 */ /* 0x000fe400078ec0ff */
[----:B---3--:R-:W-:Y:S01]  /*10f0*/  FMUL R6, R6, UR7 ;  /* 0x0000000706067c20 */ /* 0x008fe20008400000 */
[----:B------:R-:W3:Y:S08]  /*1100*/  F2I.U32.TRUNC.NTZ R51, R5 ;  /* 0x0000000500337305 */ /* 0x000ef0000020f000 */
[----:B------:R-:W4:Y:S01]  /*1110*/  F2I.U32.TRUNC.NTZ R58, R6 ;  /* 0x00000006003a7305 */ /* 0x000f22000020f000 */
[----:B-1----:R-:W-:Y:S01]  /*1120*/  UISETP.NE.AND UP3, UPT, UR6, 0x1, UPT ;  /* 0x000000010600788c */ /* 0x002fe2000bf65270 */
[----:B---3--:R-:W-:-:S04]  /*1130*/  IMAD.MOV R51, RZ, RZ, -R51 ;  /* 0x000000ffff337224 */ /* 0x008fc800078e0a33 */
[----:B------:R-:W-:Y:S01]  /*1140*/  IMAD R51, R0, R51, R20 ;  /* 0x0000003300337224 */ /* 0x000fe200078e0214 */
[----:B------:R-:W-:Y:S01]  /*1150*/  PRMT R0, RZ, 0x7610, R0 ;  /* 0x00007610ff007816 */ /* 0x000fe20000000000 */
[----:B----4-:R-:W-:-:S04]  /*1160*/  IMAD.MOV R58, RZ, RZ, -R58 ;  /* 0x000000ffff3a7224 */ /* 0x010fc800078e0a3a */
[----:B------:R-:W-:Y:S01]  /*1170*/  IMAD R58, R4, R58, R21 ;  /* 0x0000003a043a7224 */ /* 0x000fe200078e0215 */
[----:B--2---:R-:W-:Y:S06]  /*1180*/  BRA.U UP4, `(.L_x_18) ;  /* 0x0000000104247547 */ /* 0x004fec000b800000 */
[----:B------:R-:W-:Y:S01]  /*1190*/  ISETP.NE.AND P1, PT, R51, RZ, PT ;  /* 0x000000ff3300720c */ /* 0x000fe20003f25270 */
[----:B------:R-:W-:Y:S01]  /*11a0*/  IMAD.MOV.U32 R0, RZ, RZ, 0x3 ;  /* 0x00000003ff007424 */ /* 0x000fe200078e00ff */
[C---:B------:R-:W-:Y:S02]  /*11b0*/  LOP3.LUT R5, R58.reuse, 0xfffffffe, RZ, 0xc0, !PT ;  /* 0xfffffffe3a057812 */ /* 0x040fe400078ec0ff */
[----:B------:R-:W-:Y:S02]  /*11c0*/  ISETP.LT.U32.OR P1, PT, R58, 0x2, !P1 ;  /* 0x000000023a00780c */ /* 0x000fe40004f21470 */
[----:B------:R-:W-:Y:S02]  /*11d0*/  SHF.L.U32 R0, R0, R5, RZ ;  /* 0x0000000500007219 */ /* 0x000fe400000006ff */
[----:B------:R-:W-:Y:S02]  /*11e0*/  SEL R7, RZ, 0x1, !P1 ;  /* 0x00000001ff077807 */ /* 0x000fe40004800000 */
[----:B------:R-:W-:-:S05]  /*11f0*/  SEL R4, RZ, 0x2, !P1 ;  /* 0x00000002ff047807 */ /* 0x000fca0004800000 */
[----:B------:R-:W-:-:S05]  /*1200*/  IMAD.IADD R4, R7, 0x1, R4 ;  /* 0x0000000107047824 */ /* 0x000fca00078e0204 */
[----:B------:R-:W-:Y:S02]  /*1210*/  PRMT R10, R4, 0x7610, R10 ;  /* 0x00007610040a7816 */ /* 0x000fe4000000000a */
.L_x_18:
[----:B------:R-:W-:Y:S05]  /*1220*/  @!P0 BRA `(.L_x_19) ;  /* 0x0000000000b88947 */ /* 0x000fea0003800000 */
[----:B------:R-:W1:Y:S01]  /*1230*/  LDC.64 R6, c[0x0][0xd18] ;  /* 0x00034600ff067b82 */ /* 0x000e620000000a00 */
[----:B------:R-:W-:-:S07]  /*1240*/  ISETP.NE.AND P0, PT, R13, 0x1, PT ;  /* 0x000000010d00780c */ /* 0x000fce0003f05270 */
[----:B------:R-:W2:Y:S08]  /*1250*/  LDC R14, c[0x0][0xd0c] ;  /* 0x00034300ff0e7b82 */ /* 0x000eb00000000800 */
[----:B------:R-:W3:Y:S08]  /*1260*/  LDC R15, c[0x0][0x370] ;  /* 0x0000dc00ff0f7b82 */ /* 0x000ef00000000800 */
[----:B------:R-:W4:Y:S01]  /*1270*/  LDC R16, c[0x0][0x374] ;  /* 0x0000dd00ff107b82 */ /* 0x000f220000000800 */
[----:B-1----:R-:W-:-:S07]  /*1280*/  ISETP.NE.AND P1, PT, R6, 0x1, PT ;  /* 0x000000010600780c */ /* 0x002fce0003f25270 */
[----:B------:R-:W3:Y:S01]  /*1290*/  LDC.64 R8, c[0x0][0xd10] ;  /* 0x00034400ff087b82 */ /* 0x000ee20000000a00 */
[----:B--2---:R-:W-:-:S07]  /*12a0*/  ISETP.NE.AND P2, PT, R14, 0x1, PT ;  /* 0x000000010e00780c */ /* 0x004fce0003f45270 */
[----:B------:R-:W1:Y:S08]  /*12b0*/  LDC R12, c[0x0][0xd20] ;  /* 0x00034800ff0c7b82 */ /* 0x000e700000000800 */
[----:B------:R-:W2:Y:S01]  /*12c0*/  LDC.64 R4, c[0x0][0xd28] ;  /* 0x00034a00ff047b82 */ /* 0x000ea20000000a00 */
[----:B----4-:R-:W-:-:S04]  /*12d0*/  IMAD.HI.U32 R17, R16, R7, RZ ;  /* 0x0000000710117227 */ /* 0x010fc800078e00ff */
[----:B------:R-:W-:-:S04]  /*12e0*/  IMAD.HI.U32 R7, R20, R7, RZ ;  /* 0x0000000714077227 */ /* 0x000fc800078e00ff */
[----:B---3--:R-:W-:-:S04]  /*12f0*/  IMAD.HI.U32 R18, R15, R8, RZ ;  /* 0x000000080f127227 */ /* 0x008fc800078e00ff */
[C---:B------:R-:W-:Y:S01]  /*1300*/  IMAD.HI.U32 R22, R21.reuse, R8, RZ ;  /* 0x0000000815167227 */ /* 0x040fe200078e00ff */
[-C--:B------:R-:W-:Y:S02]  /*1310*/  @P2 SHF.R.U32.HI R15, RZ, R9.reuse, R18 ;  /* 0x00000009ff0f2219 */ /* 0x080fe40000011612 */
[-C--:B-1----:R-:W-:Y:S02]  /*1320*/  @P1 SHF.R.U32.HI R16, RZ, R12.reuse, R17 ;  /* 0x0000000cff101219 */ /* 0x082fe40000011611 */
[----:B------:R-:W-:Y:S02]  /*1330*/  SHF.R.U32.HI R7, RZ, R12, R7 ;  /* 0x0000000cff077219 */ /* 0x000fe40000011607 */
[----:B------:R-:W-:Y:S02]  /*1340*/  SHF.R.U32.HI R22, RZ, R9, R22 ;  /* 0x00000009ff167219 */ /* 0x000fe40000011616 */
[----:B------:R-:W-:Y:S01]  /*1350*/  SEL R7, R20, R7, !P1 ;  /* 0x0000000714077207 */ /* 0x000fe20004800000 */
[----:B--2---:R-:W-:Y:S01]  /*1360*/  IMAD.HI.U32 R18, R16, R4, RZ ;  /* 0x0000000410127227 */ /* 0x004fe200078e00ff */
[----:B------:R-:W-:-:S02]  /*1370*/  SEL R9, R21, R22, !P2 ;  /* 0x0000001615097207 */ /* 0x000fc40005000000 */
[----:B------:R-:W-:Y:S01]  /*1380*/  IADD3 R17, PT, PT, -R7, RZ, RZ ;  /* 0x000000ff07117210 */ /* 0x000fe20007ffe1ff */
[----:B------:R-:W-:Y:S01]  /*1390*/  IMAD.HI.U32 R8, R15, R4, RZ ;  /* 0x000000040f087227 */ /* 0x000fe200078e00ff */
[----:B------:R-:W-:-:S03]  /*13a0*/  @P0 SHF.R.U32.HI R16, RZ, R5, R18 ;  /* 0x00000005ff100219 */ /* 0x000fc60000011612 */
[----:B------:R-:W-:Y:S01]  /*13b0*/  IMAD R17, R6, R17, R20 ;  /* 0x0000001106117224 */ /* 0x000fe200078e0214 */
[----:B------:R-:W-:Y:S01]  /*13c0*/  @P0 SHF.R.U32.HI R15, RZ, R5, R8 ;  /* 0x00000005ff0f0219 */ /* 0x000fe20000011608 */
[----:B------:R-:W-:-:S04]  /*13d0*/  IMAD R16, R16, R13, RZ ;  /* 0x0000000d10107224 */ /* 0x000fc800078e02ff */
[----:B------:R-:W-:Y:S01]  /*13e0*/  IMAD R8, R15, R13, RZ ;  /* 0x0000000d0f087224 */ /* 0x000fe200078e02ff */
[----:B------:R-:W-:-:S04]  /*13f0*/  ISETP.GE.AND P1, PT, R7, R16, PT ;  /* 0x000000100700720c */ /* 0x000fc80003f26270 */
[----:B------:R-:W-:Y:S01]  /*1400*/  ISETP.GE.OR P1, PT, R9, R8, P1 ;  /* 0x000000080900720c */ /* 0x000fe20000f26670 */
[----:B------:R-:W-:-:S05]  /*1410*/  IMAD.HI.U32 R8, R7, R4, RZ ;  /* 0x0000000407087227 */ /* 0x000fca00078e00ff */
[----:B------:R-:W-:-:S04]  /*1420*/  SHF.R.U32.HI R8, RZ, R5, R8 ;  /* 0x00000005ff087219 */ /* 0x000fc80000011608 */
[----:B------:R-:W-:-:S03]  /*1430*/  SEL R8, R7, R8, !P0 ;  /* 0x0000000807087207 */ /* 0x000fc60004000000 */
[----:B------:R-:W-:Y:S01]  /*1440*/  @!P1 IMAD.HI.U32 R12, R9, R4, RZ ;  /* 0x00000004090c9227 */ /* 0x000fe200078e00ff */
[----:B------:R-:W-:-:S04]  /*1450*/  IADD3 R4, PT, PT, -R8, RZ, RZ ;  /* 0x000000ff08047210 */ /* 0x000fc80007ffe1ff */
[----:B------:R-:W-:Y:S01]  /*1460*/  @!P1 SHF.R.U32.HI R12, RZ, R5, R12 ;  /* 0x00000005ff0c9219 */ /* 0x000fe2000001160c */
[----:B------:R-:W-:-:S03]  /*1470*/  IMAD R4, R13, R4, R7 ;  /* 0x000000040d047224 */ /* 0x000fc600078e0207 */
[----:B------:R-:W-:-:S05]  /*1480*/  @!P1 SEL R5, R9, R12, !P0 ;  /* 0x0000000c09059207 */ /* 0x000fca0004000000 */
[--C-:B------:R-:W-:Y:S02]  /*1490*/  @!P1 IMAD.IADD R8, R8, 0x1, -R5.reuse ;  /* 0x0000000108089824 */ /* 0x100fe400078e0a05 */
[----:B------:R-:W-:Y:S01]  /*14a0*/  @!P1 IMAD R5, R4, R15, R5 ;  /* 0x0000000f04059224 */ /* 0x000fe200078e0205 */
[----:B------:R-:W-:Y:S01]  /*14b0*/  IADD3 R4, PT, PT, -R9, RZ, RZ ;  /* 0x000000ff09047210 */ /* 0x000fe20007ffe1ff */
[----:B------:R-:W-:Y:S02]  /*14c0*/  @!P1 IMAD R7, R8, R13, R9 ;  /* 0x0000000d08079224 */ /* 0x000fe400078e0209 */
[----:B------:R-:W-:Y:S02]  /*14d0*/  @!P1 IMAD.MOV.U32 R9, RZ, RZ, R5 ;  /* 0x000000ffff099224 */ /* 0x000fe400078e0005 */
[----:B------:R-:W-:Y:S02]  /*14e0*/  IMAD R4, R14, R4, R21 ;  /* 0x000000040e047224 */ /* 0x000fe400078e0215 */
[----:B------:R-:W-:-:S02]  /*14f0*/  IMAD R20, R7, R6, R17 ;  /* 0x0000000607147224 */ /* 0x000fc400078e0211 */
[----:B------:R-:W-:Y:S02]  /*1500*/  IMAD R21, R9, R14, R4 ;  /* 0x0000000e09157224 */ /* 0x000fe400078e0204 */
.L_x_19:
[----:B------:R-:W-:Y:S05]  /*1510*/  BRA.U UP3, `(.L_x_20) ;  /* 0x0000000103407547 */ /* 0x000fea000b800000 */
[----:B------:R-:W1:Y:S08]  /*1520*/  LDC.64 R6, c[0x0][0xd10] ;  /* 0x00034400ff067b82 */ /* 0x000e700000000a00 */
[----:B------:R-:W2:Y:S08]  /*1530*/  LDC.64 R4, c[0x0][0xd18] ;  /* 0x00034600ff047b82 */ /* 0x000eb00000000a00 */
[----:B------:R-:W3:Y:S08]  /*1540*/  LDC R8, c[0x0][0xd20] ;  /* 0x00034800ff087b82 */ /* 0x000ef00000000800 */
[----:B------:R-:W4:Y:S01]  /*1550*/  LDC R12, c[0x0][0xd0c] ;  /* 0x00034300ff0c7b82 */ /* 0x000f220000000800 */
[----:B-1----:R-:W-:-:S05]  /*1560*/  IMAD.HI.U32 R6, R21, R6, RZ ;  /* 0x0000000615067227 */ /* 0x002fca00078e00ff */
[----:B------:R-:W-:Y:S01]  /*1570*/  SHF.R.U32.HI R6, RZ, R7, R6 ;  /* 0x00000007ff067219 */ /* 0x000fe20000011606 */
[----:B--2---:R-:W-:Y:S01]  /*1580*/  IMAD.HI.U32 R5, R20, R5, RZ ;  /* 0x0000000514057227 */ /* 0x004fe200078e00ff */
[----:B------:R-:W-:-:S04]  /*1590*/  ISETP.NE.AND P0, PT, R4, 0x1, PT ;  /* 0x000000010400780c */ /* 0x000fc80003f05270 */
[----:B---3--:R-:W-:-:S04]  /*15a0*/  SHF.R.U32.HI R5, RZ, R8, R5 ;  /* 0x00000008ff057219 */ /* 0x008fc80000011605 */
[----:B------:R-:W-:Y:S02]  /*15b0*/  SEL R5, R20, R5, !P0 ;  /* 0x0000000514057207 */ /* 0x000fe40004000000 */
[----:B----4-:R-:W-:-:S04]  /*15c0*/  ISETP.NE.AND P1, PT, R12, 0x1, PT ;  /* 0x000000010c00780c */ /* 0x010fc80003f25270 */
[----:B------:R-:W-:-:S05]  /*15d0*/  SEL R6, R21, R6, !P1 ;  /* 0x0000000615067207 */ /* 0x000fca0004800000 */
[----:B------:R-:W-:Y:S02]  /*15e0*/  IMAD.IADD R7, R5, 0x1, -R6 ;  /* 0x0000000105077824 */ /* 0x000fe400078e0a06 */
[----:B------:R-:W-:Y:S02]  /*15f0*/  IMAD.IADD R5, R6, 0x1, -R5 ;  /* 0x0000000106057824 */ /* 0x000fe400078e0a05 */
[----:B------:R-:W-:Y:S02]  /*1600*/  IMAD R21, R7, R12, R21 ;  /* 0x0000000c07157224 */ /* 0x000fe400078e0215 */
[----:B------:R-:W-:Y:S02]  /*1610*/  IMAD R20, R5, R4, R20 ;  /* 0x0000000405147224 */ /* 0x000fe400078e0214 */
.L_x_20:
[----:B------:R-:W-:Y:S05]  /*1620*/  BRA.U !UP1, `(.L_x_21) ;  /* 0x00000001090c7547 */ /* 0x000fea000b800000 */
[----:B------:R-:W-:Y:S01]  /*1630*/  UCGABAR_WAIT ;  /* 0x0000000000007dc7 */ /* 0x000fe20008000000 */
[----:B------:R-:W-:Y:S01]  /*1640*/  CCTL.IVALL ;  /* 0x00000000ff00798f */ /* 0x000fe20002000000 */
[----:B------:R-:W-:Y:S05]  /*1650*/  BRA `(.L_x_22) ;  /* 0x0000000000047947 */ /* 0x000fea0003800000 */
.L_x_21:
[----:B------:R-:W-:Y:S06]  /*1660*/  BAR.SYNC.DEFER_BLOCKING 0x0 ;  /* 0x0000000000007b1d */ /* 0x000fec0000010000 */
.L_x_22:
[----:B------:R-:W1:Y:S02]  /*1670*/  LDCU UR7, c[0x0][0x38c] ;  /* 0x00007180ff0777ac */ /* 0x000e640008000800 */
[----:B-1----:R-:W-:-:S04]  /*1680*/  UIADD3 UR7, UPT, UPT, UR7, 0x3f, URZ ;  /* 0x0000003f07077890 */ /* 0x002fc8000fffe0ff */
[----:B------:R-:W-:-:S04]  /*1690*/  USHF.R.S32.HI UR6, URZ, 0x1f, UR7 ;  /* 0x0000001fff067899 */ /* 0x000fc80008011407 */
[----:B------:R-:W-:-:S04]  /*16a0*/  ULEA.HI UR6, UR6, UR7, URZ, 0x6 ;  /* 0x0000000706067291 */ /* 0x000fc8000f8f30ff */
[----:B------:R-:W-:Y:S01]  /*16b0*/  USHF.R.S32.HI UR21, URZ, 0x6, UR6 ;  /* 0x00000006ff157899 */ /* 0x000fe20008011406 */
[----:B------:R-:W-:Y:S11]  /*16c0*/  BRA.U UP2, `(.L_x_23) ;  /* 0x0000001502007547 */ /* 0x000ff6000b800000 */
[----:B------:R-:W1:Y:S01]  /*16d0*/  LDC R3, c[0x0][0x370] ;  /* 0x0000dc00ff037b82 */ /* 0x000e620000000800 */
[----:B------:R-:W-:Y:S01]  /*16e0*/  UISETP.NE.OR UP0, UPT, UR4, URZ, !UPT ;  /* 0x000000ff0400728c */ /* 0x000fe2000ff05670 */
[----:B------:R-:W-:Y:S01]  /*16f0*/  R2UR UR4, R11 ;  /* 0x000000000b0472ca */ /* 0x000fe200000e0000 */
[----:B------:R-:W-:Y:S01]  /*1700*/  UISETP.LT.AND UP1, UPT, UR21, 0x1, UPT ;  /* 0x000000011500788c */ /* 0x000fe2000bf21270 */
[----:B------:R-:W-:Y:S01]  /*1710*/  PLOP3.LUT P1, PT, PT, PT, UP5, 0x80, 0x8 ;  /* 0x000000000008781c */ /* 0x000fe20003f2f058 */
[----:B------:R-:W-:Y:S01]  /*1720*/  IMAD.MOV.U32 R17, RZ, RZ, 0x1 ;  /* 0x00000001ff117424 */ /* 0x000fe200078e00ff */
[----:B------:R-:W-:Y:S02]  /*1730*/  CS2R R14, SRZ ;  /* 0x00000000000e7805 */ /* 0x000fe4000001ff00 */
[----:B------:R-:W-:Y:S01]  /*1740*/  PLOP3.LUT P4, PT, P4, PT, UP0, 0xae, 0xea ;  /* 0x0000000000ea781c */ /* 0x000fe2000278f50e */
[----:B------:R-:W2:Y:S01]  /*1750*/  S2UR UR5, SR_CgaCtaId ;  /* 0x00000000000579c3 */ /* 0x000ea20000008800 */
[----:B------:R-:W-:Y:S01]  /*1760*/  PLOP3.LUT P1, PT, P1, PT, PT, 0x8, 0x80 ;  /* 0x000000000080781c */ /* 0x000fe20000f2e170 */
[----:B------:R-:W-:Y:S01]  /*1770*/  IMAD.MOV.U32 R16, RZ, RZ, RZ ;  /* 0x000000ffff107224 */ /* 0x000fe200078e00ff */
[----:B------:R-:W3:Y:S01]  /*1780*/  LDCU.64 UR28, c[0x0][0x348] ;  /* 0x00006900ff1c77ac */ /* 0x000ee20008000a00 */
[----:B------:R-:W-:Y:S01]  /*1790*/  IMAD.MOV.U32 R12, RZ, RZ, 0x1 ;  /* 0x00000001ff0c7424 */ /* 0x000fe200078e00ff */
[----:B------:R-:W-:-:S03]  /*17a0*/  USEL UR21, UR21, 0x1, !UP1 ;  /* 0x0000000115157887 */ /* 0x000fc6000c800000 */
[----:B------:R-:W4:Y:S01]  /*17b0*/  LDC R0, c[0x0][0x374] ;  /* 0x0000dd00ff007b82 */ /* 0x000f220000000800 */
[----:B------:R-:W-:Y:S01]  /*17c0*/  UMOV UR15, URZ ;  /* 0x000000ff000f7c82 */ /* 0x000fe20008000000 */
[----:B------:R-:W-:-:S07]  /*17d0*/  UMOV UR7, 0x400 ;  /* 0x0000040000077882 */ /* 0x000fce0000000000 */
.L_x_34:
[----:B------:R-:W-:-:S03]  /*17e0*/  UISETP.NE.AND UP0, UPT, UR37, URZ, UPT ;  /* 0x000000ff2500728c */ /* 0x000fc6000bf05270 */
[----:B--2---:R-:W-:Y:S02]  /*17f0*/  UMOV UR37, UR5 ;  /* 0x0000000500257c82 */ /* 0x004fe40008000000 */
[----:B------:R-:W-:-:S04]  /*1800*/  ULEA UR6, UR37, UR7, 0x18 ;  /* 0x0000000725067291 */ /* 0x000fc8000f8ec0ff */
[----:B------:R-:W-:Y:S08]  /*1810*/  BRA.U UP0, `(.L_x_24) ;  /* 0x0000000100347547 */ /* 0x000ff0000b800000 */
[----:B------:R-:W2:Y:S01]  /*1820*/  S2R R4, SR_CgaCtaId ;  /* 0x0000000000047919 */ /* 0x000ea20000008800 */
[----:B------:R-:W-:-:S04]  /*1830*/  MOV R5, 0x400 ;  /* 0x0000040000057802 */ /* 0x000fc80000000f00 */
[----:B--2---:R-:W-:Y:S02]  /*1840*/  LEA R5, R4, R5, 0x18 ;  /* 0x0000000504057211 */ /* 0x004fe400078ec0ff */
[----:B------:R-:W-:-:S03]  /*1850*/  SHF.L.U32 R4, R12, 0x1f, RZ ;  /* 0x0000001f0c047819 */ /* 0x000fc600000006ff */
[----:B------:R-:W-:-:S04]  /*1860*/  IMAD R5, R14, 0x8, R5 ;  /* 0x000000080e057824 */ /* 0x000fc800078e0205 */
[----:B------:R-:W2:Y:S02]  /*1870*/  SYNCS.PHASECHK.TRANS64.TRYWAIT P0, [R5+URZ+0x170], R4 ;  /* 0x00017004050075a7 */ /* 0x000ea400080011ff */
[----:B--2---:R-:W-:Y:S05]  /*1880*/  @!P0 BRA `(.L_x_25) ;  /* 0x0000007800408947 */ /* 0x004fea0003800000 */
.L_x_149:
[----:B------:R-:W-:Y:S01]  /*1890*/  VIADD R14, R14, 0x1 ;  /* 0x000000010e0e7836 */ /* 0x000fe20000000000 */
[----:B------:R2:W-:Y:S04]  /*18a0*/  SYNCS.ARRIVE.TRANS64.A1T0 RZ, [R5+URZ+0x160], RZ ;  /* 0x000160ff05ff79a7 */ /* 0x0005e800081000ff */
[----:B------:R-:W-:-:S04]  /*18b0*/  ISETP.NE.AND P0, PT, R14, 0x2, PT ;  /* 0x000000020e00780c */ /* 0x000fc80003f05270 */
[----:B------:R-:W-:Y:S02]  /*18c0*/  SEL R14, R14, RZ, P0 ;  /* 0x000000ff0e0e7207 */ /* 0x000fe40000000000 */
[----:B--2---:R-:W-:-:S04]  /*18d0*/  SEL R5, RZ, 0x1, P0 ;  /* 0x00000001ff057807 */ /* 0x004fc80000000000 */
[----:B------:R-:W-:-:S07]  /*18e0*/  LOP3.LUT R12, R12, R5, RZ, 0x3c, !PT ;  /* 0x000000050c0c7212 */ /* 0x000fce00078e3cff */
.L_x_24:
[----:B------:R-:W-:Y:S01]  /*18f0*/  ULEA UR8, UR15, UR6, 0x3 ;  /* 0x000000060f087291 */ /* 0x000fe2000f8e18ff */
[----:B------:R-:W-:Y:S02]  /*1900*/  SHF.L.U32 R4, R17, 0x1f, RZ ;  /* 0x0000001f11047819 */ /* 0x000fe400000006ff */
[----:B------:R-:W-:-:S06]  /*1910*/  LEA.HI R21, R21, R21, RZ, 0x1 ;  /* 0x0000001515157211 */ /* 0x000fcc00078f08ff */
[----:B------:R2:W1:Y:S02]  /*1920*/  SYNCS.PHASECHK.TRANS64.TRYWAIT P0, [UR8+0x68], R4 ;  /* 0x00006804ff0075a7 */ /* 0x0004640008001108 */
[----:B------:R-:W3:Y:S02]  /*1930*/  LDCU UR8, c[0x0][0x38c] ;  /* 0x00007180ff0877ac */ /* 0x000ee40008000800 */
[----:B---3--:R-:W-:-:S09]  /*1940*/  UISETP.GE.AND UP0, UPT, UR8, 0x1, UPT ;  /* 0x000000010800788c */ /* 0x008fd2000bf06270 */
[----:B--2---:R-:W-:Y:S05]  /*1950*/  BRA.U !UP0, `(.L_x_26) ;  /* 0x0000000108f87547 */ /* 0x004fea000b800000 */
[----:B------:R-:W-:Y:S01]  /*1960*/  SHF.R.S32.HI R4, RZ, 0x1, R21 ;  /* 0x00000001ff047819 */ /* 0x000fe20000011415 */
[----:B------:R-:W-:Y:S01]  /*1970*/  IMAD R20, R20, 0x2, R11 ;  /* 0x0000000214147824 */ /* 0x000fe200078e020b */
[----:B------:R-:W-:Y:S02]  /*1980*/  UIADD3 UR26, UP2, UPT, UR28, 0x80, URZ ;  /* 0x000000801c1a7890 */ /* 0x000fe4000ff5e0ff */
[----:B------:R-:W-:Y:S01]  /*1990*/  R2UR UR11, R4 ;  /* 0x00000000040b72ca */ /* 0x000fe200000e0000 */
[----:B------:R-:W-:Y:S01]  /*19a0*/  UIADD3 UR24, UP1, UPT, UR28, 0x280, URZ ;  /* 0x000002801c187890 */ /* 0x000fe2000ff3e0ff */
[----:B------:R-:W-:Y:S01]  /*19b0*/  R2UR UR19, R20 ;  /* 0x00000000141372ca */ /* 0x000fe200000e0000 */
[----:B------:R-:W-:Y:S02]  /*19c0*/  UIADD3 UR22, UP0, UPT, UR28, 0x180, URZ ;  /* 0x000001801c167890 */ /* 0x000fe4000ff1e0ff */
[----:B------:R-:W-:Y:S02]  /*19d0*/  UIADD3.X UR27, UPT, UPT, URZ, UR29, URZ, UP2, !UPT ;  /* 0x0000001dff1b7290 */ /* 0x000fe400097fe4ff */
[----:B------:R-:W-:-:S02]  /*19e0*/  UIADD3.X UR25, UPT, UPT, URZ, UR29, URZ, UP1, !UPT ;  /* 0x0000001dff197290 */ /* 0x000fc40008ffe4ff */
[----:B------:R-:W-:Y:S01]  /*19f0*/  UIADD3.X UR23, UPT, UPT, URZ, UR29, URZ, UP0, !UPT ;  /* 0x0000001dff177290 */ /* 0x000fe200087fe4ff */
[----:B------:R-:W-:Y:S01]  /*1a00*/  UMOV UR14, URZ ;  /* 0x000000ff000e7c82 */ /* 0x000fe20008000000 */
[----:B------:R-:W-:Y:S02]  /*1a10*/  UMOV UR13, UR15 ;  /* 0x0000000f000d7c82 */ /* 0x000fe40008000000 */
[----:B------:R-:W-:Y:S02]  /*1a20*/  ULEA UR11, UR11, UR4, 0x1 ;  /* 0x000000040b0b7291 */ /* 0x000fe4000f8e08ff */
[----:B------:R-:W-:Y:S02]  /*1a30*/  USHF.L.U32 UR19, UR19, 0x5, URZ ;  /* 0x0000000513137899 */ /* 0x000fe400080006ff */
[----:B------:R-:W-:Y:S01]  /*1a40*/  USHF.L.U32 UR35, UR11, 0x7, URZ ;  /* 0x000000070b237899 */ /* 0x000fe200080006ff */
[----:B------:R-:W-:Y:S01]  /*1a50*/  UMOV UR12, URZ ;  /* 0x000000ff000c7c82 */ /* 0x000fe20008000000 */
[----:B------:R-:W-:-:S10]  /*1a60*/  UMOV UR10, URZ ;  /* 0x000000ff000a7c82 */ /* 0x000fd40008000000 */
.L_x_30:
[----:B------:R-:W-:Y:S01]  /*1a70*/  ULEA UR9, UR13, UR6, 0x3 ;  /* 0x000000060d097291 */ /* 0x000fe2000f8e18ff */
[----:B-12---:R-:W-:Y:S11]  /*1a80*/  @P0 BRA `(.L_x_27) ;  /* 0x00000000000c0947 */ /* 0x006ff60003800000 */
[----:B------:R-:W-:-:S04]  /*1a90*/  SHF.L.U32 R5, R17, 0x1f, RZ ;  /* 0x0000001f11057819 */ /* 0x000fc800000006ff */
[----:B------:R-:W1:Y:S02]  /*1aa0*/  SYNCS.PHASECHK.TRANS64.TRYWAIT P0, [UR9+0x68], R5 ;  /* 0x00006805ff0075a7 */ /* 0x000e640008001109 */
[----:B-1----:R-:W-:Y:S05]  /*1ab0*/  @!P0 BRA `(.L_x_28) ;  /* 0x0000007400c88947 */ /* 0x002fea0003800000 */
.L_x_27:
[----:B------:R-:W-:Y:S01]  /*1ac0*/  UIADD3 UR15, UPT, UPT, UR13, 0x1, URZ ;  /* 0x000000010d0f7890 */ /* 0x000fe2000fffe0ff */
[----:B-1----:R-:W-:Y:S01]  /*1ad0*/  @!P4 IMAD.MOV.U32 R5, RZ, RZ, 0x7000 ;  /* 0x00007000ff05c424 */ /* 0x002fe200078e00ff */
[----:B------:R-:W-:Y:S02]  /*1ae0*/  ULOP3.LUT UR8, UR14, 0x1, URZ, 0xc0, !UPT ;  /* 0x000000010e087892 */ /* 0x000fe4000f8ec0ff */
[----:B------:R-:W-:Y:S02]  /*1af0*/  UISETP.NE.AND UP0, UPT, UR15, 0xd, UPT ;  /* 0x0000000d0f00788c */ /* 0x000fe4000bf05270 */
[----:B------:R-:W-:Y:S02]  /*1b00*/  ULEA UR32, UR13, UR6, 0xd ;  /* 0x000000060d207291 */ /* 0x000fe4000f8e68ff */
[----:B------:R-:W-:Y:S01]  /*1b10*/  USEL UR17, URZ, 0x1, UP0 ;  /* 0x00000001ff117887 */ /* 0x000fe20008000000 */
[----:B------:R-:W-:Y:S01]  /*1b20*/  @!P4 ISETP.NE.AND P0, PT, RZ, UR8, PT ;  /* 0x00000008ff00cc0c */ /* 0x000fe2000bf05270 */
[----:B------:R-:W-:-:S02]  /*1b30*/  USEL UR15, UR15, URZ, UP0 ;  /* 0x000000ff0f0f7287 */ /* 0x000fc40008000000 */
[----:B------:R-:W-:Y:S01]  /*1b40*/  USHF.L.U32 UR34, UR14, 0x5, URZ ;  /* 0x000000050e227899 */ /* 0x000fe200080006ff */
[----:B------:R-:W-:Y:S01]  /*1b50*/  @!P4 SEL R5, R5, 0x6000, !P0 ;  /* 0x000060000505c807 */ /* 0x000fe20004000000 */
[----:B------:R-:W-:Y:S01]  /*1b60*/  ULEA UR16, UR15, UR6, 0x3 ;  /* 0x000000060f107291 */ /* 0x000fe2000f8e18ff */
[----:B------:R-:W-:Y:S01]  /*1b70*/  LOP3.LUT R17, R17, UR17, RZ, 0x3c, !PT ;  /* 0x0000001111117c12 */ /* 0x000fe2000f8e3cff */
[----:B------:R-:W-:Y:S01]  /*1b80*/  ULOP3.LUT UR33, UR9, 0xfefffff8, URZ, 0xc0, !UPT ;  /* 0xfefffff809217892 */ /* 0x000fe2000f8ec0ff */
[----:B------:R1:W-:Y:S01]  /*1b90*/  @!P4 SYNCS.ARRIVE.TRANS64 RZ, [UR9], R5 ;  /* 0x00000005ffffc9a7 */ /* 0x0003e20008000009 */
[----:B------:R-:W-:Y:S01]  /*1ba0*/  UIADD3 UR32, UPT, UPT, UR32, 0x8400, URZ ;  /* 0x0000840020207890 */ /* 0x000fe2000fffe0ff */
[----:B------:R-:W-:Y:S01]  /*1bb0*/  SHF.L.U32 R4, R17, 0x1f, RZ ;  /* 0x0000001f11047819 */ /* 0x000fe200000006ff */
[----:B------:R-:W-:Y:S01]  /*1bc0*/  USHF.L.U32 UR18, UR14, 0x6, URZ ;  /* 0x000000060e127899 */ /* 0x000fe200080006ff */
[----:B------:R-:W-:Y:S01]  /*1bd0*/  UMOV UR30, 0x0 ;  /* 0x00000000001e7882 */ /* 0x000fe20000000000 */
[----:B------:R-:W-:Y:S01]  /*1be0*/  UMOV UR31, 0x10000000 ;  /* 0x10000000001f7882 */ /* 0x000fe20000000000 */
[----:B------:R-:W-:Y:S01]  /*1bf0*/  UMOV UR20, UR36 ;  /* 0x0000002400147c82 */ /* 0x000fe20008000000 */
[----:B------:R-:W-:Y:S01]  /*1c00*/  UMOV UR17, UR33 ;  /* 0x0000002100117c82 */ /* 0x000fe20008000000 */
[----:B------:R-:W-:Y:S01]  /*1c10*/  UISETP.NE.AND UP0, UPT, UR8, URZ, UPT ;  /* 0x000000ff0800728c */ /* 0x000fe2000bf05270 */
[----:B------:R1:W2:Y:S01]  /*1c20*/  SYNCS.PHASECHK.TRANS64.TRYWAIT P0, [UR16+0x68], R4 ;  /* 0x00006804ff0075a7 */ /* 0x0002a20008001110 */
[----:B------:R-:W-:Y:S01]  /*1c30*/  ULEA UR16, UR13, UR6, 0xc ;  /* 0x000000060d107291 */ /* 0x000fe2000f8e60ff */
[----:B------:R1:W-:Y:S03]  /*1c40*/  UTMALDG.3D.2CTA [UR32], [UR26], desc[UR30] ;  /* 0x00001e201a0075b4 */ /* 0x0003e60008211000 */
[----:B------:R-:W-:-:S09]  /*1c50*/  UIADD3 UR16, UPT, UPT, UR16, 0x22400, URZ ;  /* 0x0002240010107890 */ /* 0x000fd2000fffe0ff */
[----:B------:R1:W-:Y:S01]  /*1c60*/  UTMALDG.3D.2CTA [UR16], [UR24], desc[UR30] ;  /* 0x00001e10180075b4 */ /* 0x0003e20008211000 */
[----:B------:R-:W-:Y:S05]  /*1c70*/  BRA.U UP0, `(.L_x_29) ;  /* 0x0000000100207547 */ /* 0x000fea000b800000 */
[----:B------:R-:W-:Y:S02]  /*1c80*/  ULEA UR8, UR13, UR6, 0xb ;  /* 0x000000060d087291 */ /* 0x000fe4000f8e58ff */
[----:B------:R-:W-:Y:S02]  /*1c90*/  ULOP3.LUT UR9, UR9, 0xfefffff8, URZ, 0xc0, !UPT ;  /* 0xfefffff809097892 */ /* 0x000fe4000f8ec0ff */
[----:B------:R-:W-:Y:S01]  /*1ca0*/  UIADD3 UR8, UPT, UPT, UR8, 0x2f400, URZ ;  /* 0x0002f40008087890 */ /* 0x000fe2000fffe0ff */
[----:B-1----:R-:W-:Y:S01]  /*1cb0*/  UMOV UR16, 0x0 ;  /* 0x0000000000107882 */ /* 0x002fe20000000000 */
[----:B------:R-:W-:Y:S01]  /*1cc0*/  UMOV UR17, 0x10000000 ;  /* 0x1000000000117882 */ /* 0x000fe20000000000 */
[----:B------:R-:W-:-:S06]  /*1cd0*/  UMOV UR13, UR36 ;  /* 0x00000024000d7c82 */ /* 0x000fcc0008000000 */
[----:B------:R1:W-:Y:S02]  /*1ce0*/  UTMALDG.4D.2CTA [UR8], [UR22], desc[UR16] ;  /* 0x00001008160075b4 */ /* 0x0003e40008219000 */
[----:B-1----:R-:W-:-:S12]  /*1cf0*/  UIADD3 UR12, UPT, UPT, UR12, 0x1, URZ ;  /* 0x000000010c0c7890 */ /* 0x002fd8000fffe0ff */
.L_x_29:
[----:B------:R-:W-:Y:S01]  /*1d00*/  UIADD3 UR14, UPT, UPT, UR14, 0x1, URZ ;  /* 0x000000010e0e7890 */ /* 0x000fe2000fffe0ff */
[----:B------:R-:W-:-:S03]  /*1d10*/  UMOV UR13, UR15 ;  /* 0x0000000f000d7c82 */ /* 0x000fc60008000000 */
[----:B------:R-:W-:-:S09]  /*1d20*/  UISETP.NE.AND UP0, UPT, UR14, UR21, UPT ;  /* 0x000000150e00728c */ /* 0x000fd2000bf05270 */
[----:B------:R-:W-:Y:S05]  /*1d30*/  BRA.U UP0, `(.L_x_30) ;  /* 0xfffffffd004c7547 */ /* 0x000fea000b83ffff */
.L_x_26:
[----:B------:R-:W-:Y:S01]  /*1d40*/  LEA R8, R16, UR6, 0x3 ;  /* 0x0000000610087c11 */ /* 0x000fe2000f8e18ff */
[----:B------:R-:W-:Y:S01]  /*1d50*/  @!P1 SYNCS.ARRIVE.TRANS64.A1T0 RZ, [UR6+0x118], RZ ;  /* 0x000118ffffff99a7 */ /* 0x000fe20008100006 */
[----:B-1----:R-:W-:Y:S01]  /*1d60*/  SHF.L.U32 R5, R15, 0x1f, RZ ;  /* 0x0000001f0f057819 */ /* 0x002fe200000006ff */
[----:B------:R-:W-:-:S03]  /*1d70*/  NOP ;  /* 0x0000000000007918 */ /* 0x000fc60000000000 */
[----:B--2---:R-:W1:Y:S01]  /*1d80*/  SYNCS.PHASECHK.TRANS64.TRYWAIT P0, [R8+URZ+0x120], R5 ;  /* 0x00012005080075a7 */ /* 0x004e6200080011ff */
[----:B------:R-:W-:Y:S01]  /*1d90*/  LEA R4, R16, UR6, 0x4 ;  /* 0x0000000610047c11 */ /* 0x000fe2000f8e20ff */
[----:B-1----:R-:W-:Y:S06]  /*1da0*/  @!P0 BRA `(.L_x_31) ;  /* 0x0000007400248947 */ /* 0x002fec0003800000 */
.L_x_151:
[----:B-1----:R-:W1:Y:S01]  /*1db0*/  LDS.128 R4, [R4+0x190] ;  /* 0x0001900004047984 */ /* 0x002e620000000c00 */
[----:B------:R-:W-:Y:S01]  /*1dc0*/  ISETP.GE.AND P0, PT, R2, 0x1, PT ;  /* 0x000000010200780c */ /* 0x000fe20003f06270 */
[----:B------:R-:W-:Y:S01]  /*1dd0*/  VIADD R8, R8, 0x130 ;  /* 0x0000013008087836 */ /* 0x000fe20000000000 */
[----:B------:R-:W-:Y:S01]  /*1de0*/  @!PT LDS RZ, [RZ] ;  /* 0x00000000fffff984 */ /* 0x000fe20000000800 */
[----:B------:R-:W-:Y:S01]  /*1df0*/  @!PT LDS RZ, [RZ] ;  /* 0x00000000fffff984 */ /* 0x000fe20000000800 */
[----:B------:R-:W-:Y:S01]  /*1e00*/  @!PT LDS RZ, [RZ] ;  /* 0x00000000fffff984 */ /* 0x000fe20000000800 */
[----:B------:R-:W-:Y:S01]  /*1e10*/  @!PT LDS RZ, [RZ] ;  /* 0x00000000fffff984 */ /* 0x000fe20000000800 */
[----:B------:R2:W-:Y:S06]  /*1e20*/  MEMBAR.ALL.CTA ;  /* 0x0000000000007992 */ /* 0x0005ec0000008000 */
[----:B--2---:R-:W2:Y:S01]  /*1e30*/  FENCE.VIEW.ASYNC.S ;  /* 0x00000000000073c6 */ /* 0x004ea20000000000 */
[----:B------:R-:W-:-:S04]  /*1e40*/  PRMT R8, RZ, 0x654, R8 ;  /* 0x00000654ff087816 */ /* 0x000fc80000000008 */
[----:B--2---:R2:W-:Y:S01]  /*1e50*/  SYNCS.ARRIVE.TRANS64.RED.A1T0 RZ, [R8+URZ], RZ ;  /* 0x000000ff08ff79a7 */ /* 0x0045e200081004ff */
[----:B-1----:R-:W-:-:S13]  /*1e60*/  LOP3.LUT P2, RZ, R6, 0x1, RZ, 0xc0, !PT ;  /* 0x0000000106ff7812 */ /* 0x002fda000784c0ff */
[----:B------:R-:W-:Y:S01]  /*1e70*/  @P2 SHF.R.U32.HI R9, RZ, 0x10, R5 ;  /* 0x00000010ff092819 */ /* 0x000fe20000011605 */
[----:B------:R-:W-:Y:S01]  /*1e80*/  VOTEU.ANY UP0, P2 ;  /* 0x0000000000ff7886 */ /* 0x000fe20001000100 */
[----:B------:R-:W-:Y:S02]  /*1e90*/  @P2 MOV R13, R4 ;  /* 0x00000004000d2202 */ /* 0x000fe40000000f00 */
[----:B------:R-:W-:Y:S02]  /*1ea0*/  @P2 R2UR.BROADCAST UR8, R9 ;  /* 0x00000000090822ca */ /* 0x000fe400008e0000 */
[----:B------:R-:W-:-:S11]  /*1eb0*/  @P2 LOP3.LUT R10, R5, 0xffff, RZ, 0xc0, !PT ;  /* 0x0000ffff050a2812 */ /* 0x000fd600078ec0ff */
[----:B------:R-:W-:Y:S01]  /*1ec0*/  @UP0 UMOV UR36, UR8 ;  /* 0x0000000800240c82 */ /* 0x000fe20008000000 */
[----:B--2---:R-:W-:Y:S05]  /*1ed0*/  @!P0 BRA `(.L_x_32) ;  /* 0x0000000000b88947 */ /* 0x004fea0003800000 */
[----:B------:R-:W4:Y:S01]  /*1ee0*/  LDC.64 R6, c[0x0][0xd18] ;  /* 0x00034600ff067b82 */ /* 0x000f220000000a00 */
[----:B------:R-:W-:-:S07]  /*1ef0*/  ISETP.NE.AND P3, PT, R2, 0x1, PT ;  /* 0x000000010200780c */ /* 0x000fce0003f65270 */
[----:B------:R-:W1:Y:S08]  /*1f00*/  LDC.64 R8, c[0x0][0xd10] ;  /* 0x00034400ff087b82 */ /* 0x000e700000000a00 */
[----:B------:R-:W2:Y:S08]  /*1f10*/  LDC R18, c[0x0][0xd20] ;  /* 0x00034800ff127b82 */ /* 0x000eb00000000800 */
[----:B------:R-:W3:Y:S01]  /*1f20*/  LDC R20, c[0x0][0xd0c] ;  /* 0x00034300ff147b82 */ /* 0x000ee20000000800 */
[----:B----4-:R-:W-:Y:S01]  /*1f30*/  IMAD.HI.U32 R19, R0, R7, RZ ;  /* 0x0000000700137227 */ /* 0x010fe200078e00ff */
[----:B------:R-:W-:-:S03]  /*1f40*/  ISETP.NE.AND P0, PT, R6, 0x1, PT ;  /* 0x000000010600780c */ /* 0x000fc60003f05270 */
[----:B------:R-:W-:-:S03]  /*1f50*/  IMAD.HI.U32 R7, R10, R7, RZ ;  /* 0x000000070a077227 */ /* 0x000fc600078e00ff */
[----:B------:R-:W4:Y:S01]  /*1f60*/  LDC.64 R4, c[0x0][0xd28] ;  /* 0x00034a00ff047b82 */ /* 0x000f220000000a00 */
[----:B-1----:R-:W-:-:S04]  /*1f70*/  IMAD.HI.U32 R22, R3, R8, RZ ;  /* 0x0000000803167227 */ /* 0x002fc800078e00ff */
[----:B------:R-:W-:Y:S01]  /*1f80*/  IMAD.HI.U32 R24, R13, R8, RZ ;  /* 0x000000080d187227 */ /* 0x000fe200078e00ff */
[----:B------:R-:W-:Y:S02]  /*1f90*/  SHF.R.U32.HI R22, RZ, R9, R22 ;  /* 0x00000009ff167219 */ /* 0x000fe40000011616 */
[-C--:B--2---:R-:W-:Y:S02]  /*1fa0*/  SHF.R.U32.HI R19, RZ, R18.reuse, R19 ;  /* 0x00000012ff137219 */ /* 0x084fe40000011613 */
[----:B------:R-:W-:Y:S02]  /*1fb0*/  SHF.R.U32.HI R7, RZ, R18, R7 ;  /* 0x00000012ff077219 */ /* 0x000fe40000011607 */
[----:B------:R-:W-:Y:S02]  /*1fc0*/  SEL R19, R0, R19, !P0 ;  /* 0x0000001300137207 */ /* 0x000fe40004000000 */
[----:B------:R-:W-:Y:S02]  /*1fd0*/  SHF.R.U32.HI R24, RZ, R9, R24 ;  /* 0x00000009ff187219 */ /* 0x000fe40000011618 */
[----:B---3--:R-:W-:-:S02]  /*1fe0*/  ISETP.NE.AND P1, PT, R20, 0x1, PT ;  /* 0x000000011400780c */ /* 0x008fc40003f25270 */
[----:B------:R-:W-:Y:S02]  /*1ff0*/  SEL R7, R10, R7, !P0 ;  /* 0x000000070a077207 */ /* 0x000fe40004000000 */
[----:B------:R-:W-:Y:S02]  /*2000*/  SEL R21, R3, R22, !P1 ;  /* 0x0000001603157207 */ /* 0x000fe40004800000 */
[----:B------:R-:W-:Y:S01]  /*2010*/  SEL R9, R13, R24, !P1 ;  /* 0x000000180d097207 */ /* 0x000fe20004800000 */
[----:B----4-:R-:W-:-:S04]  /*2020*/  IMAD.HI.U32 R22, R19, R4, RZ ;  /* 0x0000000413167227 */ /* 0x010fc800078e00ff */
[----:B------:R-:W-:Y:S01]  /*2030*/  IMAD.HI.U32 R8, R21, R4, RZ ;  /* 0x0000000415087227 */ /* 0x000fe200078e00ff */
[----:B------:R-:W-:-:S04]  /*2040*/  @P3 SHF.R.U32.HI R19, RZ, R5, R22 ;  /* 0x00000005ff133219 */ /* 0x000fc80000011616 */
[----:B------:R-:W-:Y:S01]  /*2050*/  @P3 SHF.R.U32.HI R21, RZ, R5, R8 ;  /* 0x00000005ff153219 */ /* 0x000fe20000011608 */
[----:B------:R-:W-:-:S04]  /*2060*/  IMAD R19, R2, R19, RZ ;  /* 0x0000001302137224 */ /* 0x000fc800078e02ff */
[----:B------:R-:W-:Y:S01]  /*2070*/  IMAD R8, R2, R21, RZ ;  /* 0x0000001502087224 */ /* 0x000fe200078e02ff */
[C---:B------:R-:W-:Y:S02]  /*2080*/  ISETP.GE.AND P0, PT, R7.reuse, R19, PT ;  /* 0x000000130700720c */ /* 0x040fe40003f06270 */
[----:B------:R-:W-:Y:S02]  /*2090*/  IADD3 R19, PT, PT, -R7, RZ, RZ ;  /* 0x000000ff07137210 */ /* 0x000fe40007ffe1ff */
[----:B------:R-:W-:Y:S01]  /*20a0*/  ISETP.GE.OR P0, PT, R9, R8, P0 ;  /* 0x000000080900720c */ /* 0x000fe20000706670 */
[----:B------:R-:W-:-:S04]  /*20b0*/  IMAD.HI.U32 R8, R7, R4, RZ ;  /* 0x0000000407087227 */ /* 0x000fc800078e00ff */
[----:B------:R-:W-:Y:S01]  /*20c0*/  IMAD R10, R6, R19, R10 ;  /* 0x00000013060a7224 */ /* 0x000fe200078e020a */
[----:B------:R-:W-:-:S04]  /*20d0*/  SHF.R.U32.HI R8, RZ, R5, R8 ;  /* 0x00000005ff087219 */ /* 0x000fc80000011608 */
[----:B------:R-:W-:-:S03]  /*20e0*/  SEL R8, R7, R8, !P3 ;  /* 0x0000000807087207 */ /* 0x000fc60005800000 */
[----:B------:R-:W-:-:S04]  /*20f0*/  @!P0 IMAD.HI.U32 R18, R9, R4, RZ ;  /* 0x0000000409128227 */ /* 0x000fc800078e00ff */
[----:B------:R-:W-:Y:S01]  /*2100*/  IMAD.MOV R4, RZ, RZ, -R8 ;  /* 0x000000ffff047224 */ /* 0x000fe200078e0a08 */
[----:B------:R-:W-:-:S03]  /*2110*/  @!P0 SHF.R.U32.HI R18, RZ, R5, R18 ;  /* 0x00000005ff128219 */ /* 0x000fc60000011612 */
[----:B------:R-:W-:Y:S01]  /*2120*/  IMAD R4, R2, R4, R7 ;  /* 0x0000000402047224 */ /* 0x000fe200078e0207 */
        /* <DEDUP_REMOVED lines=9> */
.L_x_32:
[----:B------:R-:W1:Y:S02]  /*21c0*/  LDCU UR8, c[0x0][0xd30] ;  /* 0x0001a600ff0877ac */ /* 0x000e640008000800 */
[----:B-1----:R-:W-:-:S09]  /*21d0*/  UISETP.NE.AND UP0, UPT, UR8, 0x1, UPT ;  /* 0x000000010800788c */ /* 0x002fd2000bf05270 */
        /* <DEDUP_REMOVED lines=16> */
[----:B------:R-:W-:-:S07]  /*22e0*/  IMAD R10, R5, R4, R10 ;  /* 0x00000004050a7224 */ /* 0x000fce00078e020a */
.L_x_33:
[----:B------:R-:W-:Y:S01]  /*22f0*/  VIADD R16, R16, 0x1 ;  /* 0x0000000110107836 */ /* 0x000fe20000000000 */
[----:B------:R-:W-:Y:S01]  /*2300*/  PLOP3.LUT P1, PT, PT, PT, PT, 0x80, 0x8 ;  /* 0x000000000008781c */ /* 0x000fe20003f2f070 */
[----:B------:R-:W-:Y:S02]  /*2310*/  IMAD.IADD R21, R13, 0x1, R58 ;  /* 0x000000010d157824 */ /* 0x000fe400078e023a */
[----:B------:R-:W-:Y:S01]  /*2320*/  IMAD.IADD R20, R10, 0x1, R51 ;  /* 0x000000010a147824 */ /* 0x000fe200078e0233 */
[----:B------:R-:W-:-:S04]  /*2330*/  ISETP.NE.AND P0, PT, R16, 0x2, PT ;  /* 0x000000021000780c */ /* 0x000fc80003f05270 */
[----:B------:R-:W-:Y:S02]  /*2340*/  SEL R4, RZ, 0x1, P0 ;  /* 0x00000001ff047807 */ /* 0x000fe40000000000 */
[----:B------:R-:W-:Y:S02]  /*2350*/  SEL R16, R16, RZ, P0 ;  /* 0x000000ff10107207 */ /* 0x000fe40000000000 */
[----:B------:R-:W-:Y:S01]  /*2360*/  LOP3.LUT R15, R15, R4, RZ, 0x3c, !PT ;  /* 0x000000040f0f7212 */ /* 0x000fe200078e3cff */
[----:B------:R-:W-:Y:S06]  /*2370*/  @P2 BRA `(.L_x_34) ;  /* 0xfffffff400182947 */ /* 0x000fec000383ffff */
[----:B------:R-:W-:Y:S01]  /*2380*/  UIADD3 UR6, UPT, UPT, UR6, 0x68, URZ ;  /* 0x0000006806067890 */ /* 0x000fe2000fffe0ff */
[----:B------:R-:W-:-:S03]  /*2390*/  SHF.L.U32 R3, R17, 0x1f, RZ ;  /* 0x0000001f11037819 */ /* 0x000fc600000006ff */
[----:B------:R-:W-:-:S09]  /*23a0*/  ULEA UR4, UR15, UR6, 0x3 ;  /* 0x000000060f047291 */ /* 0x000fd2000f8e18ff */
[----:B------:R-:W1:Y:S02]  /*23b0*/  SYNCS.PHASECHK.TRANS64.TRYWAIT P0, [UR4], R3 ;  /* 0x00000003ff0075a7 */ /* 0x000e640008001104 */
[----:B-1----:R-:W-:Y:S05]  /*23c0*/  @!P0 BRA `(.L_x_35) ;  /* 0x0000006c00b08947 */ /* 0x002fea0003800000 */
.L_x_153:
[----:B------:R-:W-:-:S04]  /*23d0*/  UIADD3 UR5, UPT, UPT, UR15, 0x1, URZ ;  /* 0x000000010f057890 */ /* 0x000fc8000fffe0ff */
[----:B------:R-:W-:-:S04]  /*23e0*/  UISETP.NE.AND UP0, UPT, UR5, 0xd, UPT ;  /* 0x0000000d0500788c */ /* 0x000fc8000bf05270 */
[----:B------:R-:W-:Y:S02]  /*23f0*/  USEL UR7, URZ, 0x1, UP0 ;  /* 0x00000001ff077887 */ /* 0x000fe40008000000 */
[----:B------:R-:W-:-:S04]  /*2400*/  USEL UR5, UR5, URZ, UP0 ;  /* 0x000000ff05057287 */ /* 0x000fc80008000000 */
[----:B------:R-:W-:Y:S01]  /*2410*/  ULEA UR4, UR5, UR6, 0x3 ;  /* 0x0000000605047291 */ /* 0x000fe2000f8e18ff */
[----:B------:R-:W-:-:S04]  /*2420*/  LOP3.LUT R2, R17, UR7, RZ, 0x3c, !PT ;  /* 0x0000000711027c12 */ /* 0x000fc8000f8e3cff */
[----:B-1----:R-:W-:-:S04]  /*2430*/  SHF.L.U32 R3, R2, 0x1f, RZ ;  /* 0x0000001f02037819 */ /* 0x002fc800000006ff */
[----:B------:R-:W1:Y:S02]  /*2440*/  SYNCS.PHASECHK.TRANS64.TRYWAIT P0, [UR4], R3 ;  /* 0x00000003ff0075a7 */ /* 0x000e640008001104 */
[----:B-1----:R-:W-:Y:S05]  /*2450*/  @!P0 BRA `(.L_x_36) ;  /* 0x0000006c00a48947 */ /* 0x002fea0003800000 */
.L_x_155:
        /* <DEDUP_REMOVED lines=9> */
.L_x_157:
        /* <DEDUP_REMOVED lines=9> */
.L_x_159:
        /* <DEDUP_REMOVED lines=9> */
.L_x_161:
        /* <DEDUP_REMOVED lines=9> */
.L_x_163:
        /* <DEDUP_REMOVED lines=9> */
.L_x_165:
        /* <DEDUP_REMOVED lines=9> */
.L_x_167:
        /* <DEDUP_REMOVED lines=9> */
.L_x_169:
        /* <DEDUP_REMOVED lines=9> */
.L_x_171:
        /* <DEDUP_REMOVED lines=9> */
.L_x_173:
        /* <DEDUP_REMOVED lines=9> */
.L_x_175:
[----:B------:R-:W-:-:S04]  /*2a00*/  UIADD3 UR5, UPT, UPT, UR5, 0x1, URZ ;  /* 0x0000000105057890 */ /* 0x000fc8000fffe0ff */
[----:B------:R-:W-:-:S04]  /*2a10*/  UISETP.NE.AND UP0, UPT, UR5, 0xd, UPT ;  /* 0x0000000d0500788c */ /* 0x000fc8000bf05270 */
[----:B------:R-:W-:Y:S02]  /*2a20*/  USEL UR4, URZ, 0x1, UP0 ;  /* 0x00000001ff047887 */ /* 0x000fe40008000000 */
[----:B------:R-:W-:-:S04]  /*2a30*/  USEL UR5, UR5, URZ, UP0 ;  /* 0x000000ff05057287 */ /* 0x000fc80008000000 */
[----:B------:R-:W-:Y:S01]  /*2a40*/  ULEA UR5, UR5, UR6, 0x3 ;  /* 0x0000000605057291 */ /* 0x000fe2000f8e18ff */
[----:B-1----:R-:W-:-:S04]  /*2a50*/  LOP3.LUT R3, R2, UR4, RZ, 0x3c, !PT ;  /* 0x0000000402037c12 */ /* 0x002fc8000f8e3cff */
[----:B------:R-:W-:Y:S01]  /*2a60*/  SHF.L.U32 R3, R3, 0x1f, RZ ;  /* 0x0000001f03037819 */ /* 0x000fe200000006ff */
[----:B----4-:R-:W-:-:S07]  /*2a70*/  IMAD.U32 R0, RZ, RZ, UR5 ;  /* 0x00000005ff007e24 */ /* 0x010fce000f8e00ff */
.L_x_47:
[----:B-1----:R1:W2:Y:S02]  /*2a80*/  SYNCS.PHASECHK.TRANS64.TRYWAIT P0, [R0+URZ], R3 ;  /* 0x00000003000075a7 */ /* 0x0022a400080011ff */
[----:B--2---:R-:W-:Y:S05]  /*2a90*/  @!P0 NANOSLEEP.SYNCS 0x989680 ;  /* 0x009896800000895d */ /* 0x004fea0003900000 */
[----:B------:R-:W2:Y:S02]  /*2aa0*/  @!P0 SYNCS.PHASECHK.TRANS64 P0, [R0+URZ], R3 ;  /* 0x00000003000085a7 */ /* 0x000ea400080010ff */
[----:B--2---:R-:W-:Y:S05]  /*2ab0*/  @P0 EXIT ;  /* 0x000000000000094d */ /* 0x004fea0003800000 */
[----:B------:R-:W-:Y:S05]  /*2ac0*/  BRA `(.L_x_47) ;  /* 0xfffffffc00ec7947 */ /* 0x000fea000383ffff */
.L_x_23:
[----:B------:R-:W-:-:S04]  /*2ad0*/  UISETP.NE.AND UP1, UPT, UR37, URZ, UPT ;  /* 0x000000ff2500728c */ /* 0x000fc8000bf25270 */
[----:B------:R-:W-:-:S09]  /*2ae0*/  UISETP.NE.OR UP1, UPT, UR10, 0x1, UP1 ;  /* 0x000000010a00788c */ /* 0x000fd20008f25670 */
[----:B------:R-:W-:Y:S05]  /*2af0*/  BRA.U UP1, `(.L_x_48) ;  /* 0x0000000501487547 */ /* 0x000fea000b800000 */
[----:B------:R-:W-:Y:S01]  /*2b00*/  ISETP.GE.U32.AND P2, PT, R3, 0x2, PT ;  /* 0x000000020300780c */ /* 0x000fe20003f46070 */
[----:B------:R-:W-:Y:S01]  /*2b10*/  IMAD.MOV.U32 R12, RZ, RZ, 0x1 ;  /* 0x00000001ff0c7424 */ /* 0x000fe200078e00ff */
[----:B------:R-:W-:Y:S02]  /*2b20*/  CS2R R10, SRZ ;  /* 0x00000000000a7805 */ /* 0x000fe4000001ff00 */
[----:B------:R-:W-:Y:S01]  /*2b30*/  CS2R R8, SRZ ;  /* 0x0000000000087805 */ /* 0x000fe2000001ff00 */
[----:B------:R-:W-:Y:S01]  /*2b40*/  UMOV UR4, 0x400 ;  /* 0x0000040000047882 */ /* 0x000fe20000000000 */
[----:B------:R-:W-:Y:S01]  /*2b50*/  UMOV UR6, URZ ;  /* 0x000000ff00067c82 */ /* 0x000fe20008000000 */
[----:B------:R-:W-:-:S12]  /*2b60*/  ULEA UR37, UR37, UR4, 0x18 ;  /* 0x0000000425257291 */ /* 0x000fd8000f8ec0ff */
.L_x_52:
[----:B------:R-:W-:Y:S02]  /*2b70*/  LEA R0, R8, UR37, 0x3 ;  /* 0x0000002508007c11 */ /* 0x000fe4000f8e18ff */
[----:B------:R-:W-:-:S03]  /*2b80*/  SHF.L.U32 R5, R9, 0x1f, RZ ;  /* 0x0000001f09057819 */ /* 0x000fc600000006ff */
[----:B------:R-:W-:Y:S01]  /*2b90*/  VIADD R4, R0, 0x170 ;  /* 0x0000017000047836 */ /* 0x000fe20000000000 */
[----:B------:R-:W1:Y:S02]  /*2ba0*/  SYNCS.PHASECHK.TRANS64.TRYWAIT P0, [R0+URZ+0x160], R5 ;  /* 0x00016005000075a7 */ /* 0x000e6400080011ff */
[----:B-1----:R-:W-:Y:S05]  /*2bb0*/  @!P0 BRA `(.L_x_49) ;  /* 0x0000006800d48947 */ /* 0x002fea0003800000 */
.L_x_176:
[----:B------:R-:W-:Y:S01]  /*2bc0*/  ULEA UR5, UR6, UR37, 0x3 ;  /* 0x0000002506057291 */ /* 0x000fe2000f8e18ff */
[----:B------:R-:W-:Y:S01]  /*2bd0*/  PRMT R4, RZ, 0x654, R4 ;  /* 0x00000654ff047816 */ /* 0x000fe20000000004 */
[----:B-1----:R-:W-:Y:S01]  /*2be0*/  @!P2 IMAD.MOV.U32 R5, RZ, RZ, 0x10 ;  /* 0x00000010ff05a424 */ /* 0x002fe200078e00ff */
[----:B------:R-:W-:Y:S01]  /*2bf0*/  SHF.L.U32 R7, R12, 0x1f, RZ ;  /* 0x0000001f0c077819 */ /* 0x000fe200000006ff */
[----:B------:R-:W-:Y:S01]  /*2c00*/  UIADD3 UR4, UPT, UPT, UR5, 0x120, URZ ;  /* 0x0000012005047890 */ /* 0x000fe2000fffe0ff */
[----:B------:R1:W-:Y:S05]  /*2c10*/  SYNCS.ARRIVE.TRANS64.RED.A1T0 RZ, [R4+URZ], RZ ;  /* 0x000000ff04ff79a7 */ /* 0x0003ea00081004ff */
[----:B------:R-:W-:Y:S01]  /*2c20*/  IMAD.U32 R0, RZ, RZ, UR4 ;  /* 0x00000004ff007e24 */ /* 0x000fe2000f8e00ff */
[----:B------:R-:W2:Y:S04]  /*2c30*/  SYNCS.PHASECHK.TRANS64.TRYWAIT P0, [UR5+0x130], R7 ;  /* 0x00013007ff0075a7 */ /* 0x000ea80008001105 */
[----:B------:R-:W-:Y:S01]  /*2c40*/  PRMT R13, R3, 0x654, R0 ;  /* 0x00000654030d7816 */ /* 0x000fe20000000000 */
[----:B-12---:R-:W-:Y:S06]  /*2c50*/  @!P0 BRA `(.L_x_50) ;  /* 0x0000006800c08947 */ /* 0x006fec0003800000 */
.L_x_178:
[----:B------:R-:W-:Y:S01]  /*2c60*/  ULEA UR4, UR6, UR37, 0x4 ;  /* 0x0000002506047291 */ /* 0x000fe2000f8e20ff */
[----:B------:R-:W-:Y:S01]  /*2c70*/  SEL R2, R13, R2, !P2 ;  /* 0x000000020d027207 */ /* 0x000fe20005000000 */
[----:B------:R-:W-:Y:S01]  /*2c80*/  UIADD3 UR5, UPT, UPT, UR5, 0x120, URZ ;  /* 0x0000012005057890 */ /* 0x000fe2000fffe0ff */
[----:B-1----:R-:W-:Y:S01]  /*2c90*/  LEA R0, R11, UR37, 0x3 ;  /* 0x000000250b007c11 */ /* 0x002fe2000f8e18ff */
[----:B------:R-:W-:Y:S01]  /*2ca0*/  UIADD3 UR4, UPT, UPT, UR4, 0x190, URZ ;  /* 0x0000019004047890 */ /* 0x000fe2000fffe0ff */
[----:B------:R1:W-:Y:S01]  /*2cb0*/  @!P2 SYNCS.ARRIVE.TRANS64.RED RZ, [R2+URZ], R5 ;  /* 0x0000000502ffa9a7 */ /* 0x0003e200080004ff */
[----:B------:R-:W-:Y:S01]  /*2cc0*/  UIADD3 UR6, UPT, UPT, UR6, 0x1, URZ ;  /* 0x0000000106067890 */ /* 0x000fe2000fffe0ff */
[----:B------:R-:W-:-:S03]  /*2cd0*/  VIADD R8, R8, 0x1 ;  /* 0x0000000108087836 */ /* 0x000fc60000000000 */
[----:B------:R-:W-:Y:S02]  /*2ce0*/  UISETP.NE.AND UP0, UPT, UR6, 0x2, UPT ;  /* 0x000000020600788c */ /* 0x000fe4000bf05270 */
[----:B------:R-:W-:Y:S01]  /*2cf0*/  ISETP.NE.AND P0, PT, R8, 0x2, PT ;  /* 0x000000020800780c */ /* 0x000fe20003f05270 */
[----:B------:R-:W-:Y:S06]  /*2d00*/  UGETNEXTWORKID.BROADCAST [UR4], [UR5] ;  /* 0x00000000040073ca */ /* 0x000fec0008000100 */
[----:B------:R-:W-:Y:S02]  /*2d10*/  USEL UR4, URZ, 0x1, UP0 ;  /* 0x00000001ff047887 */ /* 0x000fe40008000000 */
[----:B------:R-:W-:-:S04]  /*2d20*/  USEL UR6, UR6, URZ, UP0 ;  /* 0x000000ff06067287 */ /* 0x000fc80008000000 */
[----:B------:R-:W-:Y:S02]  /*2d30*/  LOP3.LUT R12, R12, UR4, RZ, 0x3c, !PT ;  /* 0x000000040c0c7c12 */ /* 0x000fe4000f8e3cff */
[----:B-1----:R-:W-:-:S04]  /*2d40*/  SHF.L.U32 R5, R10, 0x1f, RZ ;  /* 0x0000001f0a057819 */ /* 0x002fc800000006ff */
[----:B------:R-:W1:Y:S02]  /*2d50*/  SYNCS.PHASECHK.TRANS64.TRYWAIT P1, [R0+URZ+0x120], R5 ;  /* 0x00012005000075a7 */ /* 0x000e6400080211ff */
[----:B-1----:R-:W-:Y:S05]  /*2d60*/  @!P1 BRA `(.L_x_51) ;  /* 0x0000006800949947 */ /* 0x002fea0003800000 */
.L_x_179:
[C---:B------:R-:W-:Y:S01]  /*2d70*/  LEA R4, R11.reuse, UR37, 0x4 ;  /* 0x000000250b047c11 */ /* 0x040fe2000f8e20ff */
[----:B-1----:R-:W-:Y:S01]  /*2d80*/  VIADD R0, R0, 0x130 ;  /* 0x0000013000007836 */ /* 0x002fe20000000000 */
[----:B------:R-:W-:Y:S01]  /*2d90*/  SEL R8, R8, RZ, P0 ;  /* 0x000000ff08087207 */ /* 0x000fe20000000000 */
[----:B------:R-:W-:-:S03]  /*2da0*/  VIADD R11, R11, 0x1 ;  /* 0x000000010b0b7836 */ /* 0x000fc60000000000 */
[----:B------:R-:W1:Y:S01]  /*2db0*/  LDS.128 R4, [R4+0x190] ;  /* 0x0001900004047984 */ /* 0x000e620000000c00 */
[----:B------:R-:W-:Y:S02]  /*2dc0*/  PRMT R0, RZ, 0x654, R0 ;  /* 0x00000654ff007816 */ /* 0x000fe40000000000 */
[C---:B------:R-:W-:Y:S01]  /*2dd0*/  ISETP.NE.AND P1, PT, R11.reuse, 0x2, PT ;  /* 0x000000020b00780c */ /* 0x040fe20003f25270 */
[----:B------:R-:W-:Y:S01]  /*2de0*/  @!PT LDS RZ, [RZ] ;  /* 0x00000000fffff984 */ /* 0x000fe20000000800 */
[----:B------:R-:W-:Y:S01]  /*2df0*/  @!PT LDS RZ, [RZ] ;  /* 0x00000000fffff984 */ /* 0x000fe20000000800 */
[----:B------:R-:W-:Y:S01]  /*2e00*/  @!PT LDS RZ, [RZ] ;  /* 0x00000000fffff984 */ /* 0x000fe20000000800 */
[----:B------:R-:W-:Y:S01]  /*2e10*/  @!PT LDS RZ, [RZ] ;  /* 0x00000000fffff984 */ /* 0x000fe20000000800 */
[----:B------:R2:W-:Y:S06]  /*2e20*/  MEMBAR.ALL.CTA ;  /* 0x0000000000007992 */ /* 0x0005ec0000008000 */
[----:B--2---:R-:W2:Y:S01]  /*2e30*/  FENCE.VIEW.ASYNC.S ;  /* 0x00000000000073c6 */ /* 0x004ea20000000000 */
[----:B------:R-:W-:Y:S01]  /*2e40*/  SEL R11, R11, RZ, P1 ;  /* 0x000000ff0b0b7207 */ /* 0x000fe20000800000 */
[----:B--2---:R2:W-:Y:S01]  /*2e50*/  SYNCS.ARRIVE.TRANS64.RED.A1T0 RZ, [R0+URZ], RZ ;  /* 0x000000ff00ff79a7 */ /* 0x0045e200081004ff */
[----:B-1----:R-:W-:-:S02]  /*2e60*/  LOP3.LUT P3, RZ, R6, 0x1, RZ, 0xc0, !PT ;  /* 0x0000000106ff7812 */ /* 0x002fc4000786c0ff */
[----:B------:R-:W-:-:S04]  /*2e70*/  SEL R5, RZ, 0x1, P1 ;  /* 0x00000001ff057807 */ /* 0x000fc80000800000 */
[----:B------:R-:W-:Y:S02]  /*2e80*/  LOP3.LUT R10, R10, R5, RZ, 0x3c, !PT ;  /* 0x000000050a0a7212 */ /* 0x000fe400078e3cff */
[----:B--2---:R-:W-:-:S04]  /*2e90*/  SEL R0, RZ, 0x1, P0 ;  /* 0x00000001ff007807 */ /* 0x004fc80000000000 */
[----:B------:R-:W-:Y:S01]  /*2ea0*/  LOP3.LUT R9, R9, R0, RZ, 0x3c, !PT ;  /* 0x0000000009097212 */ /* 0x000fe200078e3cff */
[----:B------:R-:W-:Y:S06]  /*2eb0*/  @P3 BRA `(.L_x_52) ;  /* 0xfffffffc002c3947 */ /* 0x000fec000383ffff */
[----:B------:R-:W-:Y:S01]  /*2ec0*/  ULEA UR5, UR6, UR37, 0x3 ;  /* 0x0000002506057291 */ /* 0x000fe2000f8e18ff */
[----:B------:R-:W-:-:S08]  /*2ed0*/  SHF.L.U32 R3, R12, 0x1f, RZ ;  /* 0x0000001f0c037819 */ /* 0x000fd000000006ff */
[----:B------:R-:W1:Y:S02]  /*2ee0*/  SYNCS.PHASECHK.TRANS64 P0, [UR5+0x130], R3 ;  /* 0x00013003ff0075a7 */ /* 0x000e640008001005 */
[----:B-1----:R-:W-:Y:S05]  /*2ef0*/  @P0 BRA `(.L_x_53) ;  /* 0x0000000000080947 */ /* 0x002fea0003800000 */
[----:B------:R-:W1:Y:S02]  /*2f00*/  SYNCS.PHASECHK.TRANS64.TRYWAIT P0, [UR5+0x130], R3 ;  /* 0x00013003ff0075a7 */ /* 0x000e640008001105 */
[----:B-1----:R-:W-:Y:S05]  /*2f10*/  @!P0 BRA `(.L_x_54) ;  /* 0x00000068003c8947 */ /* 0x002fea0003800000 */
.L_x_53:
[----:B------:R-:W-:-:S04]  /*2f20*/  UIADD3 UR4, UPT, UPT, UR6, 0x1, URZ ;  /* 0x0000000106047890 */ /* 0x000fc8000fffe0ff */
[----:B------:R-:W-:-:S04]  /*2f30*/  UISETP.NE.AND UP0, UPT, UR4, 0x2, UPT ;  /* 0x000000020400788c */ /* 0x000fc8000bf05270 */
[----:B------:R-:W-:Y:S02]  /*2f40*/  USEL UR7, URZ, 0x1, UP0 ;  /* 0x00000001ff077887 */ /* 0x000fe40008000000 */
[----:B------:R-:W-:-:S04]  /*2f50*/  USEL UR4, UR4, URZ, UP0 ;  /* 0x000000ff04047287 */ /* 0x000fc80008000000 */
[----:B------:R-:W-:Y:S01]  /*2f60*/  ULEA UR4, UR4, UR37, 0x3 ;  /* 0x0000002504047291 */ /* 0x000fe2000f8e18ff */
[----:B-1----:R-:W-:-:S04]  /*2f70*/  LOP3.LUT R3, R12, UR7, RZ, 0x3c, !PT ;  /* 0x000000070c037c12 */ /* 0x002fc8000f8e3cff */
[----:B------:R-:W-:-:S04]  /*2f80*/  SHF.L.U32 R0, R3, 0x1f, RZ ;  /* 0x0000001f03007819 */ /* 0x000fc800000006ff */
[----:B------:R-:W1:Y:S02]  /*2f90*/  SYNCS.PHASECHK.TRANS64 P0, [UR4+0x130], R0 ;  /* 0x00013000ff0075a7 */ /* 0x000e640008001004 */
[----:B-1----:R-:W-:Y:S05]  /*2fa0*/  @P0 EXIT ;  /* 0x000000000000094d */ /* 0x002fea0003800000 */
[----:B------:R-:W-:Y:S02]  /*2fb0*/  SHF.L.U32 R3, R3, 0x1f, RZ ;  /* 0x0000001f03037819 */ /* 0x000fe400000006ff */
[----:B------:R-:W-:-:S07]  /*2fc0*/  MOV R0, UR4 ;  /* 0x0000000400007c02 */ /* 0x000fce0008000f00 */
.L_x_55:
[----:B-1----:R1:W2:Y:S02]  /*2fd0*/  SYNCS.PHASECHK.TRANS64.TRYWAIT P0, [R0+URZ+0x130], R3 ;  /* 0x00013003000075a7 */ /* 0x0022a400080011ff */
[----:B--2---:R-:W-:Y:S05]  /*2fe0*/  @!P0 NANOSLEEP.SYNCS 0x989680 ;  /* 0x009896800000895d */ /* 0x004fea0003900000 */
[----:B------:R-:W2:Y:S02]  /*2ff0*/  @!P0 SYNCS.PHASECHK.TRANS64 P0, [R0+URZ+0x130], R3 ;  /* 0x00013003000085a7 */ /* 0x000ea400080010ff */
[----:B--2---:R-:W-:Y:S05]  /*3000*/  @P0 EXIT ;  /* 0x000000000000094d */ /* 0x004fea0003800000 */
[----:B------:R-:W-:Y:S05]  /*3010*/  BRA `(.L_x_55) ;  /* 0xfffffffc00ec7947 */ /* 0x000fea000383ffff */
.L_x_48:
[----:B------:R-:W-:Y:S05]  /*3020*/  BRA.U UP4, `(.L_x_56) ;  /* 0x0000001104c07547 */ /* 0x000fea000b800000 */
[----:B------:R-:W-:Y:S01]  /*3030*/  UMOV UR6, 0x40 ;  /* 0x0000004000067882 */ /* 0x000fe20000000000 */
[----:B------:R-:W-:Y:S01]  /*3040*/  NOP ;  /* 0x0000000000007918 */ /* 0x000fe20000000000 */
[----:B------:R-:W-:Y:S01]  /*3050*/  ULEA UR6, UR37, UR6, 0x18 ;  /* 0x0000000625067291 */ /* 0x000fe2000f8ec0ff */
[----:B------:R-:W-:Y:S02]  /*3060*/  UMOV UR7, 0x400 ;  /* 0x0000040000077882 */ /* 0x000fe40000000000 */
[----:B------:R-:W-:-:S06]  /*3070*/  ULEA UR37, UR37, UR7, 0x18 ;  /* 0x0000000725257291 */ /* 0x000fcc000f8ec0ff */
[----:B------:R-:W1:Y:S02]  /*3080*/  LDS.U8 R2, [UR6+0x1c] ;  /* 0x00001c06ff027984 */ /* 0x000e640008000000 */
[----:B-1----:R-:W-:-:S13]  /*3090*/  ISETP.NE.AND P0, PT, R2, RZ, PT ;  /* 0x000000ff0200720c */ /* 0x002fda0003f05270 */
[----:B------:R-:W-:Y:S05]  /*30a0*/  @P0 BRA `(.L_x_57) ;  /* 0x0000000400080947 */ /* 0x000fea0003800000 */
[----:B------:R-:W-:Y:S02]  /*30b0*/  UISETP.NE.U32.AND UP0, UPT, UR4, 0x1, UPT ;  /* 0x000000010400788c */ /* 0x000fe4000bf05070 */
[----:B------:R-:W-:-:S07]  /*30c0*/  UIADD3 UR8, UPT, UPT, UR6, 0x8, URZ ;  /* 0x0000000806087890 */ /* 0x000fce000fffe0ff */
[----:B------:R-:W-:Y:S05]  /*30d0*/  BRA.U !UP0, `(.L_x_58) ;  /* 0x00000001089c7547 */ /* 0x000fea000b800000 */
[----:B------:R-:W-:Y:S01]  /*30e0*/  ELECT P0, URZ, PT ;  /* 0x0000000000ff782f */ /* 0x000fe20003800000 */
[----:B------:R-:W-:-:S12]  /*30f0*/  BSSY B0, `(.L_x_58) ;  /* 0x0000025000007945 */ /* 0x000fd80003800000 */
[----:B------:R-:W-:Y:S05]  /*3100*/  @!P0 BRA `(.L_x_59) ;  /* 0x00000000008c8947 */ /* 0x000fea0003800000 */
[----:B------:R-:W-:-:S05]  /*3110*/  UMOV UR7, 0x10 ;  /* 0x0000001000077882 */ /* 0x000fca0000000000 */
[----:B------:R-:W-:Y:S04]  /*3120*/  DEPBAR.LE SB1, 0x36 ;  /* 0x00009d800000791a */ /* 0x000fe80000000000 */
[----:B------:R-:W1:Y:S02]  /*3130*/  UTCATOMSWS.2CTA.FIND_AND_SET.ALIGN UP1, UR7, UR7 ;  /* 0x00000007000775e3 */ /* 0x000e640008220800 */
[----:B-1----:R-:W-:Y:S01]  /*3140*/  MOV R9, UR7 ;  /* 0x0000000700097c02 */ /* 0x002fe20008000f00 */
[----:B------:R-:W-:Y:S06]  /*3150*/  BRA.U UP1, `(.L_x_60) ;  /* 0x0000000101187547 */ /* 0x000fec000b800000 */
.L_x_61:
[----:B------:R-:W-:Y:S05]  /*3160*/  NANOSLEEP 0x64 ;  /* 0x000000640000795d */ /* 0x000fea0003800000 */
[----:B------:R-:W-:-:S05]  /*3170*/  UMOV UR7, 0x10 ;  /* 0x0000001000077882 */ /* 0x000fca0000000000 */
[----:B------:R-:W-:Y:S04]  /*3180*/  DEPBAR.LE SB1, 0x36 ;  /* 0x00009d800000791a */ /* 0x000fe80000000000 */
[----:B------:R-:W1:Y:S02]  /*3190*/  UTCATOMSWS.2CTA.FIND_AND_SET.ALIGN UP1, UR7, UR7 ;  /* 0x00000007000775e3 */ /* 0x000e640008220800 */
[----:B-1----:R-:W-:Y:S01]  /*31a0*/  MOV R9, UR7 ;  /* 0x0000000700097c02 */ /* 0x002fe20008000f00 */
[----:B------:R-:W-:Y:S05]  /*31b0*/  BRA.U !UP1, `(.L_x_61) ;  /* 0xfffffffd09e87547 */ /* 0x000fea000b83ffff */
.L_x_60:
[----:B------:R-:W1:Y:S01]  /*31c0*/  LDS R5, [UR6+0x10] ;  /* 0x00001006ff057984 */ /* 0x000e620008000800 */
[----:B------:R-:W-:Y:S01]  /*31d0*/  IMAD.U32 R3, RZ, RZ, UR37 ;  /* 0x00000025ff037e24 */ /* 0x000fe2000f8e00ff */
[----:B------:R-:W-:-:S03]  /*31e0*/  MOV R2, UR5 ;  /* 0x0000000500027c02 */ /* 0x000fc60008000f00 */
[----:B------:R-:W-:Y:S01]  /*31f0*/  VIADD R3, R3, 0x1b0 ;  /* 0x000001b003037836 */ /* 0x000fe20000000000 */
[----:B-1----:R-:W-:-:S04]  /*3200*/  SHF.L.U32 R5, R5, 0x1f, RZ ;  /* 0x0000001f05057819 */ /* 0x002fc800000006ff */
[----:B------:R-:W1:Y:S02]  /*3210*/  SYNCS.PHASECHK.TRANS64.TRYWAIT P0, [UR6+0x8], R5 ;  /* 0x00000805ff0075a7 */ /* 0x000e640008001106 */
[----:B-1----:R-:W-:Y:S05]  /*3220*/  @P0 BRA `(.L_x_62) ;  /* 0x0000000000080947 */ /* 0x002fea0003800000 */
[----:B------:R-:W1:Y:S02]  /*3230*/  SYNCS.PHASECHK.TRANS64.TRYWAIT P0, [UR6+0x8], R5 ;  /* 0x00000805ff0075a7 */ /* 0x000e640008001106 */
[----:B-1----:R-:W-:Y:S05]  /*3240*/  @!P0 BRA `(.L_x_63) ;  /* 0x0000006400888947 */ /* 0x002fea0003800000 */
.L_x_62:
[----:B-1----:R-:W-:Y:S01]  /*3250*/  HFMA2 R4, -RZ, RZ, 0, 5.9604644775390625e-08 ;  /* 0x00000001ff047431 */ /* 0x002fe200000001ff */
[----:B------:R-:W-:Y:S01]  /*3260*/  UPRMT UR7, UR5, 0x654, UR8 ;  /* 0x0000065405077896 */ /* 0x000fe20008000008 */
[----:B------:R-:W-:Y:S01]  /*3270*/  IMAD.MOV.U32 R6, RZ, RZ, 0xffff ;  /* 0x0000ffffff067424 */ /* 0x000fe200078e00ff */
[----:B------:R-:W-:Y:S01]  /*3280*/  PRMT R2, R2, 0x654, R3 ;  /* 0x0000065402027816 */ /* 0x000fe20000000003 */
[----:B------:R-:W-:Y:S02]  /*3290*/  IMAD.MOV.U32 R5, RZ, RZ, 0x4 ;  /* 0x00000004ff057424 */ /* 0x000fe400078e00ff */
[----:B------:R-:W-:Y:S01]  /*32a0*/  IMAD.SHL.U32 R8, R9, 0x20, RZ ;  /* 0x0000002009087824 */ /* 0x000fe200078e00ff */
[----:B------:R-:W-:Y:S02]  /*32b0*/  MOV R3, UR7 ;  /* 0x0000000700037c02 */ /* 0x000fe40008000f00 */
[-C--:B------:R-:W-:Y:S01]  /*32c0*/  SHF.L.U32 R7, R6, R9.reuse, RZ ;  /* 0x0000000906077219 */ /* 0x080fe200000006ff */
[----:B------:R1:W-:Y:S01]  /*32d0*/  SYNCS.ARRIVE.TRANS64.RED RZ, [UR7], R5 ;  /* 0x00000005ffff79a7 */ /* 0x0003e20008000407 */
[----:B------:R-:W-:Y:S01]  /*32e0*/  SHF.L.U32 R6, R4, R9, RZ ;  /* 0x0000000904067219 */ /* 0x000fe200000006ff */
[----:B------:R1:W-:Y:S04]  /*32f0*/  STS [UR37+0x1b0], R8 ;  /* 0x0001b008ff007988 */ /* 0x0003e80008000825 */
[----:B------:R1:W-:Y:S04]  /*3300*/  STAS [R2.64], R9 ;  /* 0x0000000902007dbd */ /* 0x0003e8000c0008ff */
[----:B------:R1:W-:Y:S04]  /*3310*/  ATOMS.OR RZ, [UR6+0x14], R7 ;  /* 0x00001407ffff798c */ /* 0x0003e8000b000006 */
[----:B------:R1:W-:Y:S04]  /*3320*/  ATOMS.OR RZ, [UR6+0x18], R6 ;  /* 0x00001806ffff798c */ /* 0x0003e8000b000006 */
[----:B------:R1:W-:Y:S02]  /*3330*/  ATOMS.XOR RZ, [UR6+0x10], R4 ;  /* 0x00001004ffff798c */ /* 0x0003e4000b800006 */
.L_x_59:
[----:B------:R-:W-:Y:S05]  /*3340*/  BSYNC B0 ;  /* 0x0000000000007941 */ /* 0x000fea0003800000 */
.L_x_58:
[----:B------:R-:W-:Y:S05]  /*3350*/  BRA.U UP0, `(.L_x_64) ;  /* 0x00000001006c7547 */ /* 0x000fea000b800000 */
[----:B------:R-:W-:-:S03]  /*3360*/  UMOV UR7, 0xffffffff ;  /* 0xffffffff00077882 */ /* 0x000fc60000000000 */
[----:B------:R-:W-:Y:S05]  /*3370*/  BRA.DIV UR7, `(.L_x_65) ;  /* 0x0000006607547947 */ /* 0x000fea000b800000 */
[----:B------:R-:W-:-:S13]  /*3380*/  ELECT P6, URZ, PT ;  /* 0x0000000000ff782f */ /* 0x000fda00038c0000 */
.L_x_183:
[----:B------:R-:W-:Y:S05]  /*3390*/  @!P6 BRA `(.L_x_64) ;  /* 0x00000000005ce947 */ /* 0x000fea0003800000 */
[----:B-1----:R-:W1:Y:S02]  /*33a0*/  LDS R3, [UR6+0x10] ;  /* 0x00001006ff037984 */ /* 0x002e640008000800 */
[----:B-1----:R-:W-:-:S04]  /*33b0*/  SHF.L.U32 R3, R3, 0x1f, RZ ;  /* 0x0000001f03037819 */ /* 0x002fc800000006ff */
[----:B------:R-:W1:Y:S02]  /*33c0*/  SYNCS.PHASECHK.TRANS64.TRYWAIT P0, [UR6+0x8], R3 ;  /* 0x00000803ff0075a7 */ /* 0x000e640008001106 */
[----:B-1----:R-:W-:Y:S05]  /*33d0*/  @P0 BRA `(.L_x_66) ;  /* 0x0000000000080947 */ /* 0x002fea0003800000 */
[----:B------:R-:W1:Y:S02]  /*33e0*/  SYNCS.PHASECHK.TRANS64.TRYWAIT P0, [UR6+0x8], R3 ;  /* 0x00000803ff0075a7 */ /* 0x000e640008001106 */
[----:B-1----:R-:W-:Y:S05]  /*33f0*/  @!P0 BRA `(.L_x_67) ;  /* 0x0000006400548947 */ /* 0x002fea0003800000 */
.L_x_66:
[----:B------:R-:W2:Y:S01]  /*3400*/  LDS R5, [UR37+0x1b0] ;  /* 0x0001b025ff057984 */ /* 0x000ea20008000800 */
[----:B-1----:R-:W-:Y:S02]  /*3410*/  HFMA2 R2, -RZ, RZ, 0, 5.9604644775390625e-08 ;  /* 0x00000001ff027431 */ /* 0x002fe400000001ff */
[----:B------:R-:W-:Y:S01]  /*3420*/  IMAD.MOV.U32 R3, RZ, RZ, 0xffff ;  /* 0x0000ffffff037424 */ /* 0x000fe200078e00ff */
[----:B------:R-:W-:Y:S01]  /*3430*/  UPRMT UR7, UR5, 0x654, UR8 ;  /* 0x0000065405077896 */ /* 0x000fe20008000008 */
[----:B--2---:R-:W-:-:S03]  /*3440*/  IMAD.SHL.U32 R4, R5, 0x20, RZ ;  /* 0x0000002005047824 */ /* 0x004fc600078e00ff */
[-C--:B------:R-:W-:Y:S02]  /*3450*/  SHF.L.U32 R3, R3, R5.reuse, RZ ;  /* 0x0000000503037219 */ /* 0x080fe400000006ff */
[----:B------:R-:W-:Y:S01]  /*3460*/  SHF.L.U32 R5, R2, R5, RZ ;  /* 0x0000000502057219 */ /* 0x000fe200000006ff */
[----:B------:R2:W-:Y:S04]  /*3470*/  STS [UR37+0x1b0], R4 ;  /* 0x0001b004ff007988 */ /* 0x0005e80008000825 */
[----:B------:R2:W-:Y:S04]  /*3480*/  ATOMS.OR RZ, [UR6+0x14], R3 ;  /* 0x00001403ffff798c */ /* 0x0005e8000b000006 */
[----:B------:R2:W-:Y:S01]  /*3490*/  ATOMS.OR RZ, [UR6+0x18], R5 ;  /* 0x00001805ffff798c */ /* 0x0005e2000b000006 */
[----:B------:R-:W-:Y:S03]  /*34a0*/  SYNCS.ARRIVE.TRANS64.RED.A1T0 RZ, [UR7], RZ ;  /* 0x000000ffffff79a7 */ /* 0x000fe60008100407 */
[----:B------:R2:W-:Y:S01]  /*34b0*/  ATOMS.XOR RZ, [UR6+0x10], R2 ;  /* 0x00001002ffff798c */ /* 0x0005e2000b800006 */
[----:B------:R-:W-:Y:S05]  /*34c0*/  BRA `(.L_x_64) ;  /* 0x0000000000107947 */ /* 0x000fea0003800000 */
.L_x_57:
[----:B------:R-:W-:-:S05]  /*34d0*/  MOV R2, 0xffffffff ;  /* 0xffffffff00027802 */ /* 0x000fca0000000f00 */
[----:B------:R1:W-:Y:S02]  /*34e0*/  STS [UR37+0x1b0], R2 ;  /* 0x0001b002ff007988 */ /* 0x0003e40008000825 */
[----:B-1----:R-:W-:Y:S02]  /*34f0*/  MOV R2, 0x3510 ;  /* 0x0000351000027802 */ /* 0x002fe40000000f00 */
[----:B-----5:R-:W-:Y:S05]  /*3500*/  CALL.REL.NOINC `($__internal_1_$__cuda_sm10x_tcgen05_guardrail_trap_phase_invalid_during_alloc) ;  /* 0x0000006800f87944 */ /* 0x020fea0003c00000 */
.L_x_64:
[----:B------:R-:W-:Y:S05]  /*3510*/  WARPSYNC.ALL ;  /* 0x0000000000007948 */ /* 0x000fea0003800000 */
[----:B------:R-:W3:Y:S01]  /*3520*/  S2UR UR6, SR_CgaCtaId ;  /* 0x00000000000679c3 */ /* 0x000ee20000008800 */
[----:B------:R-:W-:Y:S01]  /*3530*/  UMOV UR7, 0x400 ;  /* 0x0000040000077882 */ /* 0x000fe20000000000 */
[----:B------:R-:W-:-:S06]  /*3540*/  NOP ;  /* 0x0000000000007918 */ /* 0x000fcc0000000000 */
[----:B------:R-:W-:Y:S06]  /*3550*/  BAR.ARV 0x6, 0xa0 ;  /* 0x0182800000007b1d */ /* 0x000fec0000002000 */
[----:B------:R-:W-:Y:S01]  /*3560*/  LOP3.LUT R10, R10, 0xffff, RZ, 0xc0, !PT ;  /* 0x0000ffff0a0a7812 */ /* 0x000fe200078ec0ff */
[----:B------:R-:W-:Y:S01]  /*3570*/  UISETP.LT.AND UP0, UPT, UR21, 0x1, UPT ;  /* 0x000000011500788c */ /* 0x000fe2000bf01270 */
[----:B------:R-:W-:Y:S01]  /*3580*/  LOP3.LUT R0, R0, 0xffff, RZ, 0xc0, !PT ;  /* 0x0000ffff00007812 */ /* 0x000fe200078ec0ff */
[----:B-1----:R-:W-:Y:S01]  /*3590*/  IMAD.MOV.U32 R9, RZ, RZ, 0x1 ;  /* 0x00000001ff097424 */ /* 0x002fe200078e00ff */
[----:B------:R-:W-:Y:S01]  /*35a0*/  R2UR UR12, R10 ;  /* 0x000000000a0c72ca */ /* 0x000fe200000e0000 */
[----:B------:R-:W-:Y:S01]  /*35b0*/  USEL UR13, UR21, 0x1, !UP0 ;  /* 0x00000001150d7887 */ /* 0x000fe2000c000000 */
[----:B------:R-:W-:Y:S01]  /*35c0*/  R2UR UR11, R0 ;  /* 0x00000000000b72ca */ /* 0x000fe200000e0000 */
[----:B------:R-:W-:Y:S01]  /*35d0*/  IMAD.MOV.U32 R8, RZ, RZ, RZ ;  /* 0x000000ffff087224 */ /* 0x000fe200078e00ff */
[----:B------:R-:W-:-:S02]  /*35e0*/  UISETP.NE.AND UP3, UPT, UR4, URZ, UPT ;  /* 0x000000ff0400728c */ /* 0x000fc4000bf65270 */
[----:B---3--:R-:W-:Y:S02]  /*35f0*/  ULEA UR6, UR6, UR7, 0x18 ;  /* 0x0000000706067291 */ /* 0x008fe4000f8ec0ff */
[----:B------:R-:W-:Y:S02]  /*3600*/  UIADD3 UR13, UPT, UPT, -UR13, URZ, URZ ;  /* 0x000000ff0d0d7290 */ /* 0x000fe4000fffe1ff */
[----:B------:R-:W-:Y:S02]  /*3610*/  UIADD3 UR14, UPT, UPT, UR6, 0x8400, URZ ;  /* 0x00008400060e7890 */ /* 0x000fe4000fffe0ff */
[----:B------:R-:W-:Y:S02]  /*3620*/  UIADD3 UR15, UPT, UPT, UR6, 0x22400, URZ ;  /* 0x00022400060f7890 */ /* 0x000fe4000fffe0ff */
[----:B------:R-:W-:Y:S01]  /*3630*/  UIADD3 UR16, UPT, UPT, UR6, 0x2f400, URZ ;  /* 0x0002f40006107890 */ /* 0x000fe2000fffe0ff */
[----:B--2---:R-:W1:Y:S01]  /*3640*/  LDS R2, [UR6+0x1b0] ;  /* 0x0001b006ff027984 */ /* 0x004e620008000800 */
[----:B------:R-:W-:-:S02]  /*3650*/  USHF.R.U32.HI UR14, URZ, 0x4, UR14 ;  /* 0x00000004ff0e7899 */ /* 0x000fc4000801160e */
[----:B------:R-:W-:Y:S02]  /*3660*/  USHF.R.U32.HI UR15, URZ, 0x4, UR15 ;  /* 0x00000004ff0f7899 */ /* 0x000fe4000801160f */
[----:B------:R-:W-:Y:S02]  /*3670*/  USHF.R.U32.HI UR16, URZ, 0x4, UR16 ;  /* 0x00000004ff107899 */ /* 0x000fe40008011610 */
[----:B------:R-:W-:Y:S02]  /*3680*/  ULOP3.LUT UR14, UR14, 0x3fff, URZ, 0xc0, !UPT ;  /* 0x00003fff0e0e7892 */ /* 0x000fe4000f8ec0ff */
[----:B------:R-:W-:Y:S02]  /*3690*/  ULOP3.LUT UR15, UR15, 0x3fff, URZ, 0xc0, !UPT ;  /* 0x00003fff0f0f7892 */ /* 0x000fe4000f8ec0ff */
[----:B------:R-:W-:Y:S02]  /*36a0*/  ULOP3.LUT UR16, UR16, 0x3fff, URZ, 0xc0, !UPT ;  /* 0x00003fff10107892 */ /* 0x000fe4000f8ec0ff */
[----:B------:R-:W-:-:S02]  /*36b0*/  ULOP3.LUT UR14, UR14, 0x10000, URZ, 0xfc, !UPT ;  /* 0x000100000e0e7892 */ /* 0x000fc4000f8efcff */
[----:B------:R-:W-:Y:S02]  /*36c0*/  ULOP3.LUT UR15, UR15, 0x10000, URZ, 0xfc, !UPT ;  /* 0x000100000f0f7892 */ /* 0x000fe4000f8efcff */
[----:B------:R-:W-:Y:S01]  /*36d0*/  ULOP3.LUT UR16, UR16, 0x10000, URZ, 0xfc, !UPT ;  /* 0x0001000010107892 */ /* 0x000fe2000f8efcff */
[----:B------:R-:W-:Y:S01]  /*36e0*/  UMOV UR26, URZ ;  /* 0x000000ff001a7c82 */ /* 0x000fe20008000000 */
[----:B------:R-:W-:Y:S01]  /*36f0*/  UMOV UR25, URZ ;  /* 0x000000ff00197c82 */ /* 0x000fe20008000000 */
[----:B-1----:R-:W-:Y:S01]  /*3700*/  R2UR UR29, R2 ;  /* 0x00000000021d72ca */ /* 0x002fe200000e0000 */
[----:B------:R-:W-:-:S05]  /*3710*/  IMAD.MOV.U32 R2, RZ, RZ, 0x1010 ;  /* 0x00001010ff027424 */ /* 0x000fca00078e00ff */
[----:B------:R-:W-:Y:S02]  /*3720*/  R2UR UR27, R2 ;  /* 0x00000000021b72ca */ /* 0x000fe400000e0000 */
[----:B------:R-:W-:-:S05]  /*3730*/  CS2R R2, SRZ ;  /* 0x0000000000027805 */ /* 0x000fca000001ff00 */
[----:B------:R-:W-:Y:S02]  /*3740*/  ULOP3.LUT UR7, UR29, 0x1, URZ, 0xc0, !UPT ;  /* 0x000000011d077892 */ /* 0x000fe4000f8ec0ff */
[----:B------:R-:W-:Y:S02]  /*3750*/  UIADD3 UR28, UPT, UPT, UR29, 0x80, URZ ;  /* 0x000000801d1c7890 */ /* 0x000fe4000fffe0ff */
[----:B------:R-:W-:-:S04]  /*3760*/  ULOP3.LUT UR7, UR7, 0x494, URZ, 0xfc, !UPT ;  /* 0x0000049407077892 */ /* 0x000fc8000f8efcff */
[----:B------:R-:W-:-:S12]  /*3770*/  UPRMT UR27, UR7, 0x5410, UR27 ;  /* 0x00005410071b7896 */ /* 0x000fd8000800001b */
.L_x_76:
[C---:B------:R-:W-:Y:S02]  /*3780*/  LEA R0, R8.reuse, UR6, 0x3 ;  /* 0x0000000608007c11 */ /* 0x040fe4000f8e18ff */
[----:B------:R-:W-:Y:S02]  /*3790*/  SHF.L.U32 R5, R3, 0x1f, RZ ;  /* 0x0000001f03057819 */ /* 0x000fe400000006ff */
[----:B------:R-:W-:Y:S02]  /*37a0*/  LEA R4, R8, UR6, 0x4 ;  /* 0x0000000608047c11 */ /* 0x000fe4000f8e20ff */
[----:B------:R-:W1:Y:S02]  /*37b0*/  SYNCS.PHASECHK.TRANS64.TRYWAIT P0, [R0+URZ+0x120], R5 ;  /* 0x00012005000075a7 */ /* 0x000e6400080011ff */
[----:B-1234-:R-:W-:Y:S05]  /*37c0*/  @!P0 BRA `(.L_x_68) ;  /* 0x0000006000788947 */ /* 0x01efea0003800000 */
.L_x_184:
[----:B-1----:R-:W1:Y:S01]  /*37d0*/  LDS.128 R4, [R4+0x190] ;  /* 0x0001900004047984 */ /* 0x002e620000000c00 */
[----:B------:R-:W-:Y:S02]  /*37e0*/  VIADD R0, R0, 0x130 ;  /* 0x0000013000007836 */ /* 0x000fe40000000000 */
        /* <DEDUP_REMOVED lines=9> */
[----:B-1----:R-:W-:Y:S01]  /*3880*/  LOP3.LUT P1, RZ, R6, 0x1, RZ, 0xc0, !PT ;  /* 0x0000000106ff7812 */ /* 0x002fe2000782c0ff */
[----:B--2---:R-:W-:-:S12]  /*3890*/  BRA.U UP3, `(.L_x_69) ;  /* 0x0000000503447547 */ /* 0x004fd8000b800000 */
[----:B------:R-:W1:Y:S01]  /*38a0*/  LDCU UR7, c[0x0][0x38c] ;  /* 0x00007180ff0777ac */ /* 0x000e620008000800 */
[----:B------:R-:W-:Y:S02]  /*38b0*/  PLOP3.LUT P2, PT, PT, PT, PT, 0x80, 0x8 ;  /* 0x000000000008781c */ /* 0x000fe40003f4f070 */
[----:B------:R-:W-:Y:S01]  /*38c0*/  SHF.L.U32 R5, R9, 0x1f, RZ ;  /* 0x0000001f09057819 */ /* 0x000fe200000006ff */
[----:B------:R-:W-:Y:S02]  /*38d0*/  ULEA UR9, UR26, UR6, 0x3 ;  /* 0x000000061a097291 */ /* 0x000fe4000f8e18ff */
[----:B------:R-:W-:Y:S02]  /*38e0*/  ULEA UR10, UR26, UR29, 0x6 ;  /* 0x0000001d1a0a7291 */ /* 0x000fe4000f8e30ff */
[----:B-1----:R-:W-:-:S06]  /*38f0*/  UISETP.GE.AND UP0, UPT, UR7, 0x1, UPT ;  /* 0x000000010700788c */ /* 0x002fcc000bf06270 */
[----:B------:R-:W-:-:S05]  /*3900*/  PLOP3.LUT P0, PT, PT, PT, UP0, 0x80, 0x8 ;  /* 0x000000000008781c */ /* 0x000fca0003f0f008 */
[----:B------:R-:W-:-:S08]  /*3910*/  @UP0 ULEA UR7, UR25, UR6, 0x3 ;  /* 0x0000000619070291 */ /* 0x000fd0000f8e18ff */
[----:B------:R-:W-:-:S04]  /*3920*/  @P0 SHF.L.U32 R0, R2, 0x1f, RZ ;  /* 0x0000001f02000819 */ /* 0x000fc800000006ff */
[----:B------:R1:W2:Y:S01]  /*3930*/  @P0 SYNCS.PHASECHK.TRANS64.TRYWAIT P2, [UR7], R0 ;  /* 0x00000000ff0005a7 */ /* 0x0002a20008041107 */
[----:B------:R-:W3:Y:S02]  /*3940*/  SYNCS.PHASECHK.TRANS64.TRYWAIT P0, [UR9+0x150], R5 ;  /* 0x00015005ff0075a7 */ /* 0x000ee40008001109 */
[----:B-123--:R-:W-:Y:S05]  /*3950*/  @!P0 BRA `(.L_x_70) ;  /* 0x0000006000288947 */ /* 0x00efea0003800000 */
.L_x_186:
[----:B------:R-:W-:Y:S05]  /*3960*/  BRA.U !UP0, `(.L_x_71) ;  /* 0x0000000508047547 */ /* 0x000fea000b800000 */
[----:B------:R-:W-:Y:S01]  /*3970*/  HFMA2 R4, -RZ, RZ, 0, 0.00049591064453125 ;  /* 0x00001010ff047431 */ /* 0x000fe200000001ff */
[----:B------:R-:W-:Y:S01]  /*3980*/  UMOV UR24, URZ ;  /* 0x000000ff00187c82 */ /* 0x000fe20008000000 */
[----:B------:R-:W-:Y:S01]  /*3990*/  UMOV UR23, 0x1 ;  /* 0x0000000100177882 */ /* 0x000fe20000000000 */
[----:B------:R-:W-:Y:S01]  /*39a0*/  UMOV UR17, UR25 ;  /* 0x0000001900117c82 */ /* 0x000fe20008000000 */
[----:B------:R-:W-:Y:S01]  /*39b0*/  UMOV UR22, UR13 ;  /* 0x0000000d00167c82 */ /* 0x000fe20008000000 */
[----:B------:R-:W-:Y:S01]  /*39c0*/  UMOV UR20, UR21 ;  /* 0x0000001500147c82 */ /* 0x000fe20008000000 */
[----:B------:R-:W-:-:S05]  /*39d0*/  UMOV UR19, URZ ;  /* 0x000000ff00137c82 */ /* 0x000fca0008000000 */
.L_x_75:
[----:B------:R-:W-:Y:S02]  /*39e0*/  UIADD3 UR22, UPT, UPT, UR22, 0x1, URZ ;  /* 0x0000000116167890 */ /* 0x000fe4000fffe0ff */
[----:B---3--:R-:W-:Y:S02]  /*39f0*/  ULEA UR8, UR17, UR6, 0x3 ;  /* 0x0000000611087291 */ /* 0x008fe4000f8e18ff */
[----:B------:R-:W-:Y:S01]  /*3a00*/  UISETP.NE.AND UP0, UPT, UR22, URZ, UPT ;  /* 0x000000ff1600728c */ /* 0x000fe2000bf05270 */
[----:B--2---:R-:W-:Y:S10]  /*3a10*/  @P2 BRA `(.L_x_72) ;  /* 0x00000000000c2947 */ /* 0x004ff40003800000 */
[----:B-1----:R-:W-:Y:S04]  /*3a20*/  SHF.L.U32 R5, R2, 0x1f, RZ ;  /* 0x0000001f02057819 */ /* 0x002fe800000006ff */
[----:B------:R-:W1:Y:S02]  /*3a30*/  SYNCS.PHASECHK.TRANS64.TRYWAIT P0, [UR8], R5 ;  /* 0x00000005ff0075a7 */ /* 0x000e640008001108 */
[----:B-1----:R-:W-:Y:S05]  /*3a40*/  @!P0 BRA `(.L_x_73) ;  /* 0x0000006000048947 */ /* 0x002fea0003800000 */
.L_x_72:
[----:B------:R-:W-:Y:S01]  /*3a50*/  UISETP.NE.AND UP1, UPT, UR20, 0x1, UPT ;  /* 0x000000011400788c */ /* 0x000fe2000bf25270 */
[----:B------:R-:W-:Y:S01]  /*3a60*/  PLOP3.LUT P2, PT, PT, PT, PT, 0x80, 0x8 ;  /* 0x000000000008781c */ /* 0x000fe20003f4f070 */
[----:B------:R-:W-:Y:S04]  /*3a70*/  UIADD3 UR25, UPT, UPT, UR17, 0x1, URZ ;  /* 0x0000000111197890 */ /* 0x000fe8000fffe0ff */
[----:B------:R-:W-:Y:S01]  /*3a80*/  UISETP.NE.AND UP2, UPT, UR25, 0xd, UPT ;  /* 0x0000000d1900788c */ /* 0x000fe2000bf45270 */
[----:B------:R-:W-:Y:S03]  /*3a90*/  PLOP3.LUT P0, PT, PT, PT, UP1, 0x80, 0x8 ;  /* 0x000000000008781c */ /* 0x000fe60003f0f018 */
[----:B------:R-:W-:Y:S02]  /*3aa0*/  USEL UR18, URZ, 0x1, UP2 ;  /* 0x00000001ff127887 */ /* 0x000fe40009000000 */
[----:B------:R-:W-:Y:S04]  /*3ab0*/  USEL UR25, UR25, URZ, UP2 ;  /* 0x000000ff19197287 */ /* 0x000fe80009000000 */
[----:B------:R-:W-:Y:S01]  /*3ac0*/  @UP1 ULEA UR7, UR25, UR6, 0x3 ;  /* 0x0000000619071291 */ /* 0x000fe2000f8e18ff */
[----:B------:R-:W-:Y:S04]  /*3ad0*/  LOP3.LUT R2, R2, UR18, RZ, 0x3c, !PT ;  /* 0x0000001202027c12 */ /* 0x000fe8000f8e3cff */
[----:B-1----:R-:W-:Y:S04]  /*3ae0*/  @P0 SHF.L.U32 R0, R2, 0x1f, RZ ;  /* 0x0000001f02000819 */ /* 0x002fe800000006ff */
[----:B------:R1:W2:Y:S01]  /*3af0*/  @P0 SYNCS.PHASECHK.TRANS64.TRYWAIT P2, [UR7], R0 ;  /* 0x00000000ff0005a7 */ /* 0x0002a20008041107 */
[----:B------:R-:W-:Y:S04]  /*3b00*/  ULOP3.LUT UR7, UR23, 0x1, URZ, 0xc0, !UPT ;  /* 0x0000000117077892 */ /* 0x000fe8000f8ec0ff */
[----:B------:R-:W-:Y:S09]  /*3b10*/  UISETP.NE.U32.AND UP1, UPT, UR7, 0x1, UPT ;  /* 0x000000010700788c */ /* 0x000ff2000bf25070 */
[----:B------:R-:W-:Y:S05]  /*3b20*/  BRA.U UP1, `(.L_x_74) ;  /* 0x0000000101107547 */ /* 0x000fea000b800000 */
[----:B------:R-:W-:Y:S01]  /*3b30*/  ULEA UR30, UR17, UR16, 0x7 ;  /* 0x00000010111e7291 */ /* 0x000fe2000f8e38ff */
[----:B------:R-:W-:Y:S08]  /*3b40*/  UMOV UR31, 0x4008 ;  /* 0x00004008001f7882 */ /* 0x000ff00000000000 */
[----:B------:R3:W-:Y:S01]  /*3b50*/  UTCCP.T.S.2CTA.128dp128bit tmem[UR29+0x80], gdesc[UR30] ;  /* 0x0000801e1d0079e7 */ /* 0x0007e20008380000 */
[----:B------:R-:W-:Y:S02]  /*3b60*/  NOP ;  /* 0x0000000000007918 */ /* 0x000fe40000000000 */
.L_x_74:
[----:B------:R-:W-:Y:S01]  /*3b70*/  ELECT P0, URZ, PT ;  /* 0x0000000000ff782f */ /* 0x000fe20003800000 */
[----:B------:R-:W-:Y:S02]  /*3b80*/  ULEA UR7, UR24, UR28, 0x1 ;  /* 0x0000001c18077291 */ /* 0x000fe4000f8e08ff */
[----:B------:R-:W-:Y:S02]  /*3b90*/  ULEA UR32, UR17, UR15, 0x8 ;  /* 0x0000000f11207291 */ /* 0x000fe4000f8e40ff */
[----:B------:R-:W-:Y:S02]  /*3ba0*/  UIADD3 UR18, UPT, UPT, UR7, 0x1, URZ ;  /* 0x0000000107127890 */ /* 0x000fe4000fffe0ff */
[----:B------:R-:W-:Y:S02]  /*3bb0*/  UISETP.NE.U32.AND UP1, UPT, UR19, URZ, UPT ;  /* 0x000000ff1300728c */ /* 0x000fe4000bf25070 */
[----:B---3--:R-:W-:Y:S02]  /*3bc0*/  ULOP3.LUT UR31, UR18, 0x1, URZ, 0xc0, !UPT ;  /* 0x00000001121f7892 */ /* 0x008fe4000f8ec0ff */
[----:B------:R-:W-:Y:S02]  /*3bd0*/  ULOP3.LUT UR38, UR7, 0xfffffffe, URZ, 0xc0, !UPT ;  /* 0xfffffffe07267892 */ /* 0x000fe4000f8ec0ff */
[----:B------:R-:W-:Y:S01]  /*3be0*/  @P0 R2UR UR30, R4 ;  /* 0x00000000041e02ca */ /* 0x000fe200000e0000 */
[----:B------:R-:W-:Y:S02]  /*3bf0*/  ULOP3.LUT UR31, UR31, 0x494, URZ, 0xfc, !UPT ;  /* 0x000004941f1f7892 */ /* 0x000fe4000f8efcff */
[----:B------:R-:W-:Y:S02]  /*3c00*/  UIADD3 UR36, UPT, UPT, UR32, 0x4, URZ ;  /* 0x0000000420247890 */ /* 0x000fe4000fffe0ff */
[----:B------:R-:W-:Y:S02]  /*3c10*/  ULOP3.LUT UR40, UR18, 0xfffffffe, URZ, 0xc0, !UPT ;  /* 0xfffffffe12287892 */ /* 0x000fe4000f8ec0ff */
[----:B------:R-:W-:Y:S01]  /*3c20*/  UIADD3 UR8, UPT, UPT, UR8, 0x68, URZ ;  /* 0x0000006808087890 */ /* 0x000fe2000fffe0ff */
[----:B------:R-:W-:Y:S01]  /*3c30*/  IMAD.U32 R5, RZ, RZ, UR31 ;  /* 0x0000001fff057e24 */ /* 0x000fe2000f8e00ff */
[----:B------:R-:W-:Y:S02]  /*3c40*/  UIADD3 UR23, UPT, UPT, UR23, 0x1, URZ ;  /* 0x0000000117177890 */ /* 0x000fe4000fffe0ff */
[----:B------:R-:W-:Y:S02]  /*3c50*/  UIADD3 UR20, UPT, UPT, UR20, -0x1, URZ ;  /* 0xffffffff14147890 */ /* 0x000fe4000fffe0ff */
[----:B------:R-:W-:Y:S01]  /*3c60*/  ULOP3.LUT UR24, UR24, 0x1, URZ, 0x3c, !UPT ;  /* 0x0000000118187892 */ /* 0x000fe2000f8e3cff */
[----:B-1----:R-:W-:Y:S01]  /*3c70*/  IMAD.U32 R0, RZ, RZ, UR30 ;  /* 0x0000001eff007e24 */ /* 0x002fe2000f8e00ff */
[----:B------:R-:W-:Y:S01]  /*3c80*/  ULEA UR30, UR17, UR14, 0x9 ;  /* 0x0000000e111e7291 */ /* 0x000fe2000f8e48ff */
[----:B------:R-:W-:Y:S01]  /*3c90*/  UMOV UR33, 0x40004040 ;  /* 0x4000404000217882 */ /* 0x000fe20000000000 */
[----:B------:R-:W-:Y:S02]  /*3ca0*/  UMOV UR31, 0x80004020 ;  /* 0x80004020001f7882 */ /* 0x000fe40000000000 */
[----:B------:R-:W-:Y:S01]  /*3cb0*/  UIADD3 UR34, UPT, UPT, UR30, 0x2, URZ ;  /* 0x000000021e227890 */ /* 0x000fe2000fffe0ff */
[----:B------:R-:W-:Y:S01]  /*3cc0*/  @P0 PRMT R0, R5, 0x5410, R0 ;  /* 0x0000541005000816 */ /* 0x000fe20000000000 */
[----:B------:R-:W-:Y:S01]  /*3cd0*/  UMOV UR39, UR27 ;  /* 0x0000001b00277c82 */ /* 0x000fe20008000000 */
[----:B------:R-:W-:Y:S01]  /*3ce0*/  UMOV UR37, 0x40004040 ;  /* 0x4000404000257882 */ /* 0x000fe20000000000 */
[----:B------:R-:W-:Y:S01]  /*3cf0*/  UMOV UR35, 0x80004020 ;  /* 0x8000402000237882 */ /* 0x000fe20000000000 */
[----:B------:R-:W-:Y:S01]  /*3d00*/  @P0 R2UR UR17, R0 ;  /* 0x00000000001102ca */ /* 0x000fe200000e0000 */
[----:B------:R3:W-:Y:S01]  /*3d10*/  UTCHMMA.2CTA gdesc[UR30], gdesc[UR32], tmem[UR10], tmem[UR38], idesc[UR39], UP1 ;  /* 0x00ff26201e0075ea */ /* 0x0007e20008a0000a */
[----:B------:R-:W-:Y:S11]  /*3d20*/  UMOV UR19, 0x1 ;  /* 0x0000000100137882 */ /* 0x000ff60000000000 */
[----:B------:R-:W-:Y:S01]  /*3d30*/  UMOV UR41, UR17 ;  /* 0x0000001100297c82 */ /* 0x000fe20008000000 */
[----:B------:R-:W-:Y:S01]  /*3d40*/  UMOV UR17, UR25 ;  /* 0x0000001900117c82 */ /* 0x000fe20008000000 */
[----:B------:R3:W-:Y:S01]  /*3d50*/  UTCHMMA.2CTA gdesc[UR34], gdesc[UR36], tmem[UR10], tmem[UR40], idesc[UR41], UPT ;  /* 0x00ff2824220075ea */ /* 0x0007e2000ba0000a */
[----:B------:R3:W-:Y:S01]  /*3d60*/  UTCBAR.2CTA.MULTICAST [UR8], URZ, UR12 ;  /* 0x000000ff080073e9 */ /* 0x0007e2000820080c */
[----:B------:R-:W-:Y:S05]  /*3d70*/  BRA.U UP0, `(.L_x_75) ;  /* 0xfffffffd00187547 */ /* 0x000fea000b83ffff */
.L_x_71:
[----:B------:R-:W-:-:S09]  /*3d80*/  UIADD3 UR9, UPT, UPT, UR9, 0x140, URZ ;  /* 0x0000014009097890 */ /* 0x000fd2000fffe0ff */
[----:B------:R4:W-:Y:S01]  /*3d90*/  UTCBAR.2CTA.MULTICAST [UR9], URZ, UR11 ;  /* 0x000000ff090073e9 */ /* 0x0009e2000820080b */
[----:B------:R-:W-:Y:S02]  /*3da0*/  NOP ;  /* 0x0000000000007918 */ /* 0x000fe40000000000 */
.L_x_69:
[----:B------:R-:W-:Y:S01]  /*3db0*/  UIADD3 UR26, UPT, UPT, UR26, 0x1, URZ ;  /* 0x000000011a1a7890 */ /* 0x000fe2000fffe0ff */
[----:B------:R-:W-:-:S03]  /*3dc0*/  ISETP.NE.AND P0, PT, R8, 0x2, PT ;  /* 0x000000020800780c */ /* 0x000fc60003f05270 */
[----:B------:R-:W-:Y:S01]  /*3dd0*/  UISETP.NE.AND UP0, UPT, UR26, 0x2, UPT ;  /* 0x000000021a00788c */ /* 0x000fe2000bf05270 */
[----:B-1----:R-:W-:Y:S02]  /*3de0*/  SEL R0, RZ, 0x1, P0 ;  /* 0x00000001ff007807 */ /* 0x002fe40000000000 */
[----:B------:R-:W-:Y:S01]  /*3df0*/  SEL R8, R8, RZ, P0 ;  /* 0x000000ff08087207 */ /* 0x000fe20000000000 */
[----:B------:R-:W-:Y:S01]  /*3e00*/  USEL UR7, URZ, 0x1, UP0 ;  /* 0x00000001ff077887 */ /* 0x000fe20008000000 */
[----:B------:R-:W-:Y:S01]  /*3e10*/  LOP3.LUT R3, R3, R0, RZ, 0x3c, !PT ;  /* 0x0000000003037212 */ /* 0x000fe200078e3cff */
[----:B------:R-:W-:-:S04]  /*3e20*/  USEL UR26, UR26, URZ, UP0 ;  /* 0x000000ff1a1a7287 */ /* 0x000fc80008000000 */
[----:B------:R-:W-:Y:S01]  /*3e30*/  LOP3.LUT R9, R9, UR7, RZ, 0x3c, !PT ;  /* 0x0000000709097c12 */ /* 0x000fe2000f8e3cff */
[----:B------:R-:W-:Y:S07]  /*3e40*/  @P1 BRA `(.L_x_76) ;  /* 0xfffffff8004c1947 */ /* 0x000fee000383ffff */
[----:B------:R-:W1:Y:S01]  /*3e50*/  S2UR UR7, SR_CgaCtaId ;  /* 0x00000000000779c3 */ /* 0x000e620000008800 */
[----:B------:R-:W-:Y:S01]  /*3e60*/  ELECT P0, URZ, PT ;  /* 0x0000000000ff782f */ /* 0x000fe20003800000 */
[----:B------:R-:W-:Y:S01]  /*3e70*/  HFMA2 R0, -RZ, RZ, 0, 5.9604644775390625e-08 ;  /* 0x00000001ff007431 */ /* 0x000fe200000001ff */
[----:B---3--:R-:W-:-:S05]  /*3e80*/  UMOV UR8, 0x40 ;  /* 0x0000004000087882 */ /* 0x008fca0000000000 */
[----:B------:R-:W-:Y:S01]  /*3e90*/  UVIRTCOUNT.DEALLOC.SMPOOL 0x80 ;  /* 0x000000800000784c */ /* 0x000fe20000000000 */
[----:B------:R-:W-:Y:S02]  /*3ea0*/  UISETP.NE.AND UP0, UPT, UR4, URZ, UPT ;  /* 0x000000ff0400728c */ /* 0x000fe4000bf05270 */
[----:B-1----:R-:W-:-:S09]  /*3eb0*/  ULEA UR7, UR7, UR8, 0x18 ;  /* 0x0000000807077291 */ /* 0x002fd2000f8ec0ff */
[----:B------:R1:W-:Y:S01]  /*3ec0*/  @P0 STS.U8 [UR7+0x1c], R0 ;  /* 0x00001c00ff000988 */ /* 0x0003e20008000007 */
[----:B------:R-:W-:Y:S05]  /*3ed0*/  BRA.U UP0, `(.L_x_77) ;  /* 0x0000000100587547 */ /* 0x000fea000b800000 */
[----:B------:R-:W-:Y:S01]  /*3ee0*/  UIADD3 UR8, UPT, UPT, UR6, 0x150, URZ ;  /* 0x0000015006087890 */ /* 0x000fe2000fffe0ff */
[----:B------:R-:W-:-:S03]  /*3ef0*/  SHF.L.U32 R3, R9, 0x1f, RZ ;  /* 0x0000001f09037819 */ /* 0x000fc600000006ff */
[----:B------:R-:W-:-:S09]  /*3f00*/  ULEA UR4, UR26, UR8, 0x3 ;  /* 0x000000081a047291 */ /* 0x000fd2000f8e18ff */
[----:B------:R-:W3:Y:S02]  /*3f10*/  SYNCS.PHASECHK.TRANS64.TRYWAIT P0, [UR4], R3 ;  /* 0x00000003ff0075a7 */ /* 0x000ee40008001104 */
[----:B---3--:R-:W-:Y:S05]  /*3f20*/  @!P0 BRA `(.L_x_78) ;  /* 0x0000005800e48947 */ /* 0x008fea0003800000 */
.L_x_189:
[----:B----4-:R-:W-:-:S04]  /*3f30*/  UIADD3 UR9, UPT, UPT, UR26, 0x1, URZ ;  /* 0x000000011a097890 */ /* 0x010fc8000fffe0ff */
[----:B------:R-:W-:-:S04]  /*3f40*/  UISETP.NE.AND UP1, UPT, UR9, 0x2, UPT ;  /* 0x000000020900788c */ /* 0x000fc8000bf25270 */
[----:B------:R-:W-:Y:S02]  /*3f50*/  USEL UR4, URZ, 0x1, UP1 ;  /* 0x00000001ff047887 */ /* 0x000fe40008800000 */
[----:B------:R-:W-:-:S04]  /*3f60*/  USEL UR9, UR9, URZ, UP1 ;  /* 0x000000ff09097287 */ /* 0x000fc80008800000 */
[----:B------:R-:W-:Y:S01]  /*3f70*/  ULEA UR9, UR9, UR8, 0x3 ;  /* 0x0000000809097291 */ /* 0x000fe2000f8e18ff */
[----:B-1----:R-:W-:-:S04]  /*3f80*/  LOP3.LUT R3, R9, UR4, RZ, 0x3c, !PT ;  /* 0x0000000409037c12 */ /* 0x002fc8000f8e3cff */
[----:B------:R-:W-:Y:S01]  /*3f90*/  SHF.L.U32 R3, R3, 0x1f, RZ ;  /* 0x0000001f03037819 */ /* 0x000fe200000006ff */
[----:B------:R-:W-:-:S04]  /*3fa0*/  IMAD.U32 R0, RZ, RZ, UR9 ;  /* 0x00000009ff007e24 */ /* 0x000fc8000f8e00ff */
[----:B------:R1:W3:Y:S03]  /*3fb0*/  SYNCS.PHASECHK.TRANS64.TRYWAIT P0, [R0+URZ], R3 ;  /* 0x00000003000075a7 */ /* 0x0002e600080011ff */
[----:B---3--:R-:W-:Y:S05]  /*3fc0*/  @!P0 NANOSLEEP.SYNCS 0x989680 ;  /* 0x009896800000895d */ /* 0x008fea0003900000 */
[----:B------:R-:W3:Y:S02]  /*3fd0*/  @!P0 SYNCS.PHASECHK.TRANS64 P0, [R0+URZ], R3 ;  /* 0x00000003000085a7 */ /* 0x000ee400080010ff */
[----:B---3--:R-:W-:Y:S05]  /*3fe0*/  @P0 BRA `(.L_x_79) ;  /* 0x0000000000200947 */ /* 0x008fea0003800000 */
.L_x_80:
[----:B---3--:R3:W4:Y:S02]  /*3ff0*/  SYNCS.PHASECHK.TRANS64.TRYWAIT P0, [R0+URZ], R3 ;  /* 0x00000003000075a7 */ /* 0x00872400080011ff */
[----:B----4-:R-:W-:Y:S05]  /*4000*/  @!P0 NANOSLEEP.SYNCS 0x989680 ;  /* 0x009896800000895d */ /* 0x010fea0003900000 */
[----:B------:R-:W4:Y:S02]  /*4010*/  @!P0 SYNCS.PHASECHK.TRANS64 P0, [R0+URZ], R3 ;  /* 0x00000003000085a7 */ /* 0x000f2400080010ff */
[----:B----4-:R-:W-:Y:S05]  /*4020*/  @!P0 BRA `(.L_x_80) ;  /* 0xfffffffc00f08947 */ /* 0x010fea000383ffff */
[----:B------:R-:W-:Y:S05]  /*4030*/  BRA `(.L_x_79) ;  /* 0x00000000000c7947 */ /* 0x000fea0003800000 */
.L_x_77:
[----:B------:R-:W-:-:S04]  /*4040*/  UIADD3 UR4, UPT, UPT, UR6, 0x180, URZ ;  /* 0x0000018006047890 */ /* 0x000fc8000fffe0ff */
[----:B------:R-:W-:-:S09]  /*4050*/  UPRMT UR4, UR5, 0x654, UR4 ;  /* 0x0000065405047896 */ /* 0x000fd20008000004 */
[----:B------:R-:W-:Y:S03]  /*4060*/  SYNCS.ARRIVE.TRANS64.RED.A1T0 RZ, [UR4], RZ ;  /* 0x000000ffffff79a7 */ /* 0x000fe60008100404 */
.L_x_79:
[----:B-1-3--:R-:W-:Y:S01]  /*4070*/  SHF.L.U32 R3, RZ, 0x1f, RZ ;  /* 0x0000001fff037819 */ /* 0x00afe200000006ff */
[----:B------:R-:W-:Y:S01]  /*4080*/  UIADD3 UR4, UPT, UPT, UR6, 0x180, URZ ;  /* 0x0000018006047890 */ /* 0x000fe2000fffe0ff */
[----:B------:R-:W-:Y:S02]  /*4090*/  PLOP3.LUT P0, PT, PT, PT, UP0, 0x80, 0x8 ;  /* 0x000000000008781c */ /* 0x000fe40003f0f008 */
[----:B------:R-:W1:Y:S02]  /*40a0*/  SYNCS.PHASECHK.TRANS64.TRYWAIT P1, [UR6+0x180], R3 ;  /* 0x00018003ff0075a7 */ /* 0x000e640008021106 */
[----:B-1----:R-:W-:Y:S09]  /*40b0*/  @!P1 BRA `(.L_x_81) ;  /* 0x0000005800989947 */ /* 0x002ff20003800000 */
.L_x_191:
[----:B------:R-:W-:Y:S02]  /*40c0*/  @!UP0 UPRMT UR4, UR5, 0x654, UR4 ;  /* 0x0000065405048896 */ /* 0x000fe40008000004 */
[----:B------:R-:W-:Y:S01]  /*40d0*/  ULOP3.LUT UR5, UR29, 0xffff, URZ, 0xc0, !UPT ;  /* 0x0000ffff1d057892 */ /* 0x000fe2000f8ec0ff */
[----:B------:R-:W-:-:S03]  /*40e0*/  UMOV UR8, 0xffff ;  /* 0x0000ffff00087882 */ /* 0x000fc60000000000 */
[----:B------:R-:W-:-:S03]  /*40f0*/  USHF.R.U32.HI UR5, URZ, 0x5, UR5 ;  /* 0x00000005ff057899 */ /* 0x000fc60008011605 */
[----:B------:R-:W-:Y:S01]  /*4100*/  @!P0 SYNCS.ARRIVE.TRANS64.RED.A1T0 RZ, [UR4], RZ ;  /* 0x000000ffffff89a7 */ /* 0x000fe20008100404 */
[----:B------:R-:W-:Y:S01]  /*4110*/  NOP ;  /* 0x0000000000007918 */ /* 0x000fe20000000000 */
[----:B-1----:R-:W1:Y:S01]  /*4120*/  LDS R0, [UR7+0x14] ;  /* 0x00001407ff007984 */ /* 0x002e620008000800 */
[----:B------:R-:W-:Y:S01]  /*4130*/  USHF.L.U32 UR8, UR8, UR5, URZ ;  /* 0x0000000508087299 */ /* 0x000fe200080006ff */
[----:B------:R-:W-:Y:S02]  /*4140*/  UMOV UR4, 0x1 ;  /* 0x0000000100047882 */ /* 0x000fe40000000000 */
[----:B------:R-:W-:-:S03]  /*4150*/  USHF.L.U32 UR4, UR4, UR5, URZ ;  /* 0x0000000504047299 */ /* 0x000fc600080006ff */
[----:B-1----:R-:W-:-:S04]  /*4160*/  LOP3.LUT R0, R0, UR8, RZ, 0xc0, !PT ;  /* 0x0000000800007c12 */ /* 0x002fc8000f8ec0ff */
[----:B------:R-:W-:-:S13]  /*4170*/  ISETP.NE.AND P0, PT, R0, UR8, PT ;  /* 0x0000000800007c0c */ /* 0x000fda000bf05270 */
[----:B------:R-:W-:Y:S05]  /*4180*/  @P0 BRA `(.L_x_82) ;  /* 0x0000000000580947 */ /* 0x000fea0003800000 */
[----:B------:R-:W1:Y:S02]  /*4190*/  LDS R0, [UR7+0x18] ;  /* 0x00001807ff007984 */ /* 0x000e640008000800 */
[----:B-1----:R-:W-:-:S04]  /*41a0*/  LOP3.LUT R0, R0, UR4, RZ, 0xc0, !PT ;  /* 0x0000000400007c12 */ /* 0x002fc8000f8ec0ff */
[----:B------:R-:W-:-:S13]  /*41b0*/  ISETP.NE.AND P0, PT, R0, UR4, PT ;  /* 0x0000000400007c0c */ /* 0x000fda000bf05270 */
[----:B------:R-:W-:Y:S05]  /*41c0*/  @P0 BRA `(.L_x_83) ;  /* 0x00000000003c0947 */ /* 0x000fea0003800000 */
[----:B------:R-:W1:Y:S01]  /*41d0*/  S2R R2, SR_LANEID ;  /* 0x0000000000027919 */ /* 0x000e620000000000 */
[----:B------:R-:W-:Y:S01]  /*41e0*/  ULOP3.LUT UR8, URZ, UR8, URZ, 0x33, !UPT ;  /* 0x00000008ff087292 */ /* 0x000fe2000f8e33ff */
[----:B------:R-:W-:Y:S01]  /*41f0*/  LOP3.LUT R4, RZ, UR4, RZ, 0x33, !PT ;  /* 0x00000004ff047c12 */ /* 0x000fe2000f8e33ff */
[----:B------:R-:W-:Y:S02]  /*4200*/  VOTEU.ANY UR6, UPT, PT ;  /* 0x0000000000067886 */ /* 0x000fe400038e0100 */
[----:B------:R-:W-:Y:S01]  /*4210*/  UFLO.U32 UR6, UR6 ;  /* 0x00000006000672bd */ /* 0x000fe200080e0000 */
[----:B------:R-:W3:Y:S01]  /*4220*/  REDUX UR4, R4 ;  /* 0x00000000040473c4 */ /* 0x000ee20000000000 */
[----:B------:R-:W-:-:S06]  /*4230*/  IMAD.U32 R0, RZ, RZ, UR8 ;  /* 0x00000008ff007e24 */ /* 0x000fcc000f8e00ff */
[----:B------:R1:W-:Y:S01]  /*4240*/  UTCATOMSWS.AND URZ, UR8 ;  /* 0x0000000800ff79e3 */ /* 0x0003e20008000000 */
[----:B------:R-:W2:Y:S01]  /*4250*/  REDUX UR5, R0 ;  /* 0x00000000000573c4 */ /* 0x000ea20000000000 */
[----:B-1----:R-:W-:Y:S01]  /*4260*/  ISETP.EQ.U32.AND P0, PT, R2, UR6, PT ;  /* 0x0000000602007c0c */ /* 0x002fe2000bf02070 */
[----:B---3--:R-:W-:Y:S01]  /*4270*/  IMAD.U32 R2, RZ, RZ, UR4 ;  /* 0x00000004ff027e24 */ /* 0x008fe2000f8e00ff */
[----:B--2---:R-:W-:-:S11]  /*4280*/  MOV R3, UR5 ;  /* 0x0000000500037c02 */ /* 0x004fd60008000f00 */
[----:B------:R1:W-:Y:S04]  /*4290*/  @P0 ATOMS.AND RZ, [UR7+0x14], R3 ;  /* 0x00001403ffff098c */ /* 0x0003e8000a800007 */
[----:B------:R1:W-:Y:S01]  /*42a0*/  @P0 ATOMS.AND RZ, [UR7+0x18], R2 ;  /* 0x00001802ffff098c */ /* 0x0003e2000a800007 */
[----:B------:R-:W-:Y:S05]  /*42b0*/  BRA `(.L_x_84) ;  /* 0x0000000000147947 */ /* 0x000fea0003800000 */
.L_x_83:
[----:B------:R-:W-:Y:S02]  /*42c0*/  MOV R2, 0x42e0 ;  /* 0x000042e000027802 */ /* 0x000fe40000000f00 */
[----:B--2-45:R-:W-:Y:S05]  /*42d0*/  CALL.REL.NOINC `($__internal_0_$__cuda_sm10x_tcgen05_guardrail_trap_col_being_dealloced_not_returned_by_alloc) ;  /* 0x0000005c00787944 */ /* 0x034fea0003c00000 */
[----:B------:R-:W-:Y:S05]  /*42e0*/  BRA `(.L_x_84) ;  /* 0x0000000000087947 */ /* 0x000fea0003800000 */
.L_x_82:
[----:B------:R-:W-:Y:S02]  /*42f0*/  MOV R2, 0x4310 ;  /* 0x0000431000027802 */ /* 0x000fe40000000f00 */
[----:B--2-45:R-:W-:Y:S05]  /*4300*/  CALL.REL.NOINC `($__internal_2_$__cuda_sm10x_tcgen05_guardrail_trap_unallocated_columns_being_dealloced) ;  /* 0x0000005c00847944 */ /* 0x034fea0003c00000 */
.L_x_84:
[----:B------:R-:W-:Y:S01]  /*4310*/  NOP ;  /* 0x0000000000007918 */ /* 0x000fe20000000000 */
[----:B----4-:R-:W-:Y:S05]  /*4320*/  EXIT ;  /* 0x000000000000794d */ /* 0x010fea0003800000 */
.L_x_56:
[----:B------:R-:W-:-:S09]  /*4330*/  UISETP.NE.OR UP5, UPT, UR10, 0x3, !UP5 ;  /* 0x000000030a00788c */ /* 0x000fd2000efa5670 */
[----:B------:R-:W-:Y:S05]  /*4340*/  BRA.U UP5, `(.L_x_85) ;  /* 0x0000001505607547 */ /* 0x000fea000b800000 */
[----:B------:R-:W1:Y:S01]  /*4350*/  LDCU.64 UR6, c[0x0][0xa88] ;  /* 0x00015100ff0677ac */ /* 0x000e620008000a00 */
[----:B------:R-:W2:Y:S01]  /*4360*/  LDC R0, c[0x0][0xd30] ;  /* 0x00034c00ff007b82 */ /* 0x000ea20000000800 */
[----:B------:R-:W-:Y:S02]  /*4370*/  HFMA2 R31, -RZ, RZ, 0, 0 ;  /* 0x00000000ff1f7431 */ /* 0x000fe400000001ff */
[----:B------:R-:W-:Y:S01]  /*4380*/  IMAD.MOV.U32 R33, RZ, RZ, 0x1 ;  /* 0x00000001ff217424 */ /* 0x000fe200078e00ff */
[----:B------:R-:W3:Y:S01]  /*4390*/  LDCU.64 UR4, c[0x0][0xa90] ;  /* 0x00015200ff0477ac */ /* 0x000ee20008000a00 */
[----:B-----5:R-:W-:Y:S01]  /*43a0*/  IMAD.MOV.U32 R32, RZ, RZ, RZ ;  /* 0x000000ffff207224 */ /* 0x020fe200078e00ff */
[----:B------:R-:W-:Y:S01]  /*43b0*/  MOV R29, 0x2000 ;  /* 0x00002000001d7802 */ /* 0x000fe20000000f00 */
[----:B------:R-:W-:Y:S01]  /*43c0*/  UISETP.NE.AND UP2, UPT, UR10, 0x2, UPT ;  /* 0x000000020a00788c */ /* 0x000fe2000bf45270 */
[----:B------:R-:W4:Y:S01]  /*43d0*/  LDC R23, c[0x0][0x370] ;  /* 0x0000dc00ff177b82 */ /* 0x000f220000000800 */
[----:B------:R-:W-:-:S02]  /*43e0*/  UPLOP3.LUT UP1, UPT, UPT, UPT, UPT, 0x40, 0x4 ;  /* 0x000000000004789c */ /* 0x000fc40003f2e870 */
[----:B------:R-:W-:-:S05]  /*43f0*/  USEL UR13, URZ, 0x1, UP2 ;  /* 0x00000001ff0d7887 */ /* 0x000fca0009000000 */
[----:B------:R-:W4:Y:S01]  /*4400*/  LDC R8, c[0x0][0xd0c] ;  /* 0x00034300ff087b82 */ /* 0x000f220000000800 */
[----:B-1----:R-:W-:-:S03]  /*4410*/  UISETP.NE.U32.AND UP5, UPT, UR6, URZ, UPT ;  /* 0x000000ff0600728c */ /* 0x002fc6000bfa5070 */
[----:B------:R-:W-:Y:S01]  /*4420*/  UMOV UR6, 0x400 ;  /* 0x0000040000067882 */ /* 0x000fe20000000000 */
[----:B------:R-:W-:Y:S02]  /*4430*/  UISETP.NE.AND.EX UP5, UPT, UR7, URZ, UPT, UP5 ;  /* 0x000000ff0700728c */ /* 0x000fe4000bfa5350 */
[----:B------:R-:W-:Y:S01]  /*4440*/  ULEA UR6, UR37, UR6, 0x18 ;  /* 0x0000000625067291 */ /* 0x000fe2000f8ec0ff */
[----:B------:R-:W1:Y:S01]  /*4450*/  LDC R22, c[0x0][0xd20] ;  /* 0x00034800ff167b82 */ /* 0x000e620000000800 */
[----:B---3--:R-:W-:Y:S01]  /*4460*/  UISETP.NE.U32.AND UP6, UPT, UR4, URZ, UPT ;  /* 0x000000ff0400728c */ /* 0x008fe2000bfc5070 */
[----:B--2---:R-:W-:Y:S01]  /*4470*/  ISETP.NE.AND P1, PT, R0, 0x1, PT ;  /* 0x000000010000780c */ /* 0x004fe20003f25270 */
[----:B------:R-:W-:Y:S02]  /*4480*/  UIADD3 UR7, UPT, UPT, UR6, 0xe8, URZ ;  /* 0x000000e806077890 */ /* 0x000fe4000fffe0ff */
[----:B------:R-:W-:Y:S02]  /*4490*/  UIADD3 UR57, UPT, UPT, UR6, 0xd0, URZ ;  /* 0x000000d006397890 */ /* 0x000fe4000fffe0ff */
[----:B------:R-:W-:Y:S01]  /*44a0*/  UIADD3 UR49, UPT, UPT, UR6, 0xd8, URZ ;  /* 0x000000d806317890 */ /* 0x000fe2000fffe0ff */
[----:B------:R-:W2:Y:S01]  /*44b0*/  LDC.64 R36, c[0x0][0x348] ;  /* 0x0000d200ff247b82 */ /* 0x000ea20000000a00 */
[----:B------:R-:W-:-:S02]  /*44c0*/  UIADD3 UR41, UPT, UPT, UR6, 0xe0, URZ ;  /* 0x000000e006297890 */ /* 0x000fc4000fffe0ff */
[----:B------:R-:W-:Y:S02]  /*44d0*/  UPRMT UR7, UR37, 0x654, UR7 ;  /* 0x0000065425077896 */ /* 0x000fe40008000007 */
[----:B------:R-:W-:-:S03]  /*44e0*/  UISETP.NE.AND.EX UP6, UPT, UR5, URZ, UPT, UP6 ;  /* 0x000000ff0500728c */ /* 0x000fc6000bfc5360 */
[----:B------:R-:W3:Y:S08]  /*44f0*/  LDC.64 R18, c[0x0][0xd10] ;  /* 0x00034400ff127b82 */ /* 0x000ef00000000a00 */
[----:B------:R-:W1:Y:S08]  /*4500*/  LDC.64 R6, c[0x0][0xd18] ;  /* 0x00034600ff067b82 */ /* 0x000e700000000a00 */
[----:B------:R-:W1:Y:S08]  /*4510*/  LDC.64 R4, c[0x0][0xd28] ;  /* 0x00034a00ff047b82 */ /* 0x000e700000000a00 */
[----:B----4-:R-:W1:Y:S02]  /*4520*/  LDC R28, c[0x0][0x374] ;  /* 0x0000dd00ff1c7b82 */ /* 0x010e640000000800 */
.L_x_96:
[C---:B------:R-:W-:Y:S02]  /*4530*/  LEA R0, R32.reuse, UR6, 0x3 ;  /* 0x0000000620007c11 */ /* 0x040fe4000f8e18ff */
[----:B------:R-:W-:Y:S02]  /*4540*/  SHF.L.U32 R3, R31, 0x1f, RZ ;  /* 0x0000001f1f037819 */ /* 0x000fe400000006ff */
[----:B------:R-:W-:Y:S02]  /*4550*/  LEA R24, R32, UR6, 0x4 ;  /* 0x0000000620187c11 */ /* 0x000fe4000f8e20ff */
[----:B----4-:R-:W4:Y:S02]  /*4560*/  SYNCS.PHASECHK.TRANS64.TRYWAIT P0, [R0+URZ+0x120], R3 ;  /* 0x00012003000075a7 */ /* 0x010f2400080011ff */
[----:B----4-:R-:W-:Y:S05]  /*4570*/  @!P0 BRA `(.L_x_86) ;  /* 0x0000005400808947 */ /* 0x010fea0003800000 */
.L_x_192:
[----:B------:R-:W-:Y:S01]  /*4580*/  ISETP.GE.AND P0, PT, R2, 0x1, PT ;  /* 0x000000010200780c */ /* 0x000fe20003f06270 */
[----:B------:R-:W5:Y:S01]  /*4590*/  LDS.128 R24, [R24+0x190] ;  /* 0x0001900018187984 */ /* 0x000f620000000c00 */
[----:B----4-:R-:W-:Y:S01]  /*45a0*/  VIADD R0, R0, 0x130 ;  /* 0x0000013000007836 */ /* 0x010fe20000000000 */
[----:B------:R-:W-:Y:S01]  /*45b0*/  @!PT LDS RZ, [RZ] ;  /* 0x00000000fffff984 */ /* 0x000fe20000000800 */
[----:B------:R-:W-:Y:S01]  /*45c0*/  @!PT LDS RZ, [RZ] ;  /* 0x00000000fffff984 */ /* 0x000fe20000000800 */
[----:B------:R-:W-:Y:S01]  /*45d0*/  @!PT LDS RZ, [RZ] ;  /* 0x00000000fffff984 */ /* 0x000fe20000000800 */
[----:B------:R-:W-:Y:S01]  /*45e0*/  @!PT LDS RZ, [RZ] ;  /* 0x00000000fffff984 */ /* 0x000fe20000000800 */
[----:B------:R4:W-:Y:S06]  /*45f0*/  MEMBAR.ALL.CTA ;  /* 0x0000000000007992 */ /* 0x0009ec0000008000 */
[----:B----4-:R-:W4:Y:S01]  /*4600*/  FENCE.VIEW.ASYNC.S ;  /* 0x00000000000073c6 */ /* 0x010f220000000000 */
[----:B------:R-:W-:Y:S04]  /*4610*/  PRMT R0, RZ, 0x654, R0 ;  /* 0x00000654ff007816 */ /* 0x000fe80000000000 */
[----:B----4-:R4:W-:Y:S01]  /*4620*/  SYNCS.ARRIVE.TRANS64.RED.A1T0 RZ, [R0+URZ], RZ ;  /* 0x000000ff00ff79a7 */ /* 0x0109e200081004ff */
[----:B-----5:R-:W-:Y:S11]  /*4630*/  LOP3.LUT P3, RZ, R26, 0x1, RZ, 0xc0, !PT ;  /* 0x000000011aff7812 */ /* 0x020ff6000786c0ff */
[----:B------:R-:W-:Y:S02]  /*4640*/  @!UPT UIADD3 URZ, UPT, UPT, URZ, URZ, URZ ;  /* 0x000000fffffff290 */ /* 0x000fe4000fffe0ff */
[----:B------:R-:W-:Y:S02]  /*4650*/  @P3 MOV R13, R24 ;  /* 0x00000018000d3202 */ /* 0x000fe40000000f00 */
[----:B------:R-:W-:Y:S01]  /*4660*/  @P3 LOP3.LUT R10, R25, 0xffff, RZ, 0xc0, !PT ;  /* 0x0000ffff190a3812 */ /* 0x000fe200078ec0ff */
[----:B----4-:R-:W-:Y:S06]  /*4670*/  @!P0 BRA `(.L_x_87) ;  /* 0x0000000000a48947 */ /* 0x010fec0003800000 */
[----:B-1----:R-:W-:Y:S01]  /*4680*/  IMAD.HI.U32 R39, R28, R7, RZ ;  /* 0x000000071c277227 */ /* 0x002fe200078e00ff */
[----:B------:R-:W-:Y:S02]  /*4690*/  ISETP.NE.AND P0, PT, R6, 0x1, PT ;  /* 0x000000010600780c */ /* 0x000fe40003f05270 */
[----:B------:R-:W-:Y:S01]  /*46a0*/  ISETP.NE.AND P2, PT, R2, 0x1, PT ;  /* 0x000000010200780c */ /* 0x000fe20003f45270 */
[----:B---3--:R-:W-:Y:S01]  /*46b0*/  IMAD.HI.U32 R34, R23, R18, RZ ;  /* 0x0000001217227227 */ /* 0x008fe200078e00ff */
[----:B------:R-:W-:Y:S02]  /*46c0*/  SHF.R.U32.HI R39, RZ, R22, R39 ;  /* 0x00000016ff277219 */ /* 0x000fe40000011627 */
[----:B------:R-:W-:Y:S01]  /*46d0*/  ISETP.NE.AND P4, PT, R8, 0x1, PT ;  /* 0x000000010800780c */ /* 0x000fe20003f85270 */
[----:B------:R-:W-:Y:S01]  /*46e0*/  IMAD.HI.U32 R38, R13, R18, RZ ;  /* 0x000000120d267227 */ /* 0x000fe200078e00ff */
[----:B------:R-:W-:Y:S02]  /*46f0*/  SHF.R.U32.HI R34, RZ, R19, R34 ;  /* 0x00000013ff227219 */ /* 0x000fe40000011622 */
[----:B------:R-:W-:Y:S01]  /*4700*/  SEL R3, R28, R39, !P0 ;  /* 0x000000271c037207 */ /* 0x000fe20004000000 */
[C---:B------:R-:W-:Y:S01]  /*4710*/  IMAD.HI.U32 R39, R10.reuse, R7, RZ ;  /* 0x000000070a277227 */ /* 0x040fe200078e00ff */
[----:B------:R-:W-:Y:S02]  /*4720*/  SEL R11, R23, R34, !P4 ;  /* 0x00000022170b7207 */ /* 0x000fe40006000000 */
[----:B------:R-:W-:Y:S01]  /*4730*/  SHF.R.U32.HI R38, RZ, R19, R38 ;  /* 0x00000013ff267219 */ /* 0x000fe20000011626 */
[----:B------:R-:W-:Y:S01]  /*4740*/  IMAD.HI.U32 R40, R3, R4, RZ ;  /* 0x0000000403287227 */ /* 0x000fe200078e00ff */
[----:B------:R-:W-:Y:S03]  /*4750*/  SHF.R.U32.HI R39, RZ, R22, R39 ;  /* 0x00000016ff277219 */ /* 0x000fe60000011627 */
[----:B------:R-:W-:Y:S01]  /*4760*/  IMAD.HI.U32 R34, R11, R4, RZ ;  /* 0x000000040b227227 */ /* 0x000fe200078e00ff */
[----:B------:R-:W-:Y:S02]  /*4770*/  @P2 SHF.R.U32.HI R3, RZ, R5, R40 ;  /* 0x00000005ff032219 */ /* 0x000fe40000011628 */
[----:B------:R-:W-:Y:S02]  /*4780*/  SEL R9, R10, R39, !P0 ;  /* 0x000000270a097207 */ /* 0x000fe40004000000 */
[----:B------:R-:W-:Y:S01]  /*4790*/  @P2 SHF.R.U32.HI R11, RZ, R5, R34 ;  /* 0x00000005ff0b2219 */ /* 0x000fe20000011622 */
[C---:B------:R-:W-:Y:S01]  /*47a0*/  IMAD R12, R2.reuse, R3, RZ ;  /* 0x00000003020c7224 */ /* 0x040fe200078e02ff */
[----:B------:R-:W-:Y:S01]  /*47b0*/  SEL R3, R13, R38, !P4 ;  /* 0x000000260d037207 */ /* 0x000fe20006000000 */
[C---:B------:R-:W-:Y:S03]  /*47c0*/  IMAD.HI.U32 R16, R9.reuse, R4, RZ ;  /* 0x0000000409107227 */ /* 0x040fe600078e00ff */
[----:B------:R-:W-:Y:S01]  /*47d0*/  ISETP.GE.AND P0, PT, R9, R12, PT ;  /* 0x0000000c0900720c */ /* 0x000fe20003f06270 */
[C---:B------:R-:W-:Y:S01]  /*47e0*/  IMAD R14, R2.reuse, R11, RZ ;  /* 0x0000000b020e7224 */ /* 0x040fe200078e02ff */
[----:B------:R-:W-:Y:S04]  /*47f0*/  SHF.R.U32.HI R16, RZ, R5, R16 ;  /* 0x00000005ff107219 */ /* 0x000fe80000011610 */
[----:B------:R-:W-:Y:S02]  /*4800*/  ISETP.GE.OR P0, PT, R3, R14, P0 ;  /* 0x0000000e0300720c */ /* 0x000fe40000706670 */
[----:B------:R-:W-:Y:S05]  /*4810*/  SEL R17, R9, R16, !P2 ;  /* 0x0000001009117207 */ /* 0x000fea0005000000 */
[----:B------:R-:W-:Y:S04]  /*4820*/  IMAD.MOV R15, RZ, RZ, -R17 ;  /* 0x000000ffff0f7224 */ /* 0x000fe800078e0a11 */
[----:B------:R-:W-:Y:S02]  /*4830*/  IMAD R15, R2, R15, R9 ;  /* 0x0000000f020f7224 */ /* 0x000fe400078e0209 */
[C---:B------:R-:W-:Y:S05]  /*4840*/  @!P0 IMAD.HI.U32 R12, R3.reuse, R4, RZ ;  /* 0x00000004030c8227 */ /* 0x040fea00078e00ff */
[----:B------:R-:W-:Y:S04]  /*4850*/  @!P0 SHF.R.U32.HI R12, RZ, R5, R12 ;  /* 0x00000005ff0c8219 */ /* 0x000fe8000001160c */
[----:B------:R-:W-:Y:S01]  /*4860*/  @!P0 SEL R0, R3, R12, !P2 ;  /* 0x0000000c03008207 */ /* 0x000fe20005000000 */
[----:B------:R-:W-:Y:S03]  /*4870*/  IMAD.MOV R12, RZ, RZ, -R3 ;  /* 0x000000ffff0c7224 */ /* 0x000fe600078e0a03 */
[----:B------:R-:W-:Y:S01]  /*4880*/  @!P0 IADD3 R16, PT, PT, R17, -R0, RZ ;  /* 0x8000000011108210 */ /* 0x000fe20007ffe0ff */
[----:B------:R-:W-:Y:S01]  /*4890*/  @!P0 IMAD R0, R11, R15, R0 ;  /* 0x0000000f0b008224 */ /* 0x000fe200078e0200 */
[----:B------:R-:W-:Y:S01]  /*48a0*/  IADD3 R11, PT, PT, -R9, RZ, RZ ;  /* 0x000000ff090b7210 */ /* 0x000fe20007ffe1ff */
[----:B------:R-:W-:Y:S02]  /*48b0*/  IMAD R13, R8, R12, R13 ;  /* 0x0000000c080d7224 */ /* 0x000fe400078e020d */
[----:B------:R-:W-:Y:S02]  /*48c0*/  @!P0 IMAD R9, R16, R2, R3 ;  /* 0x0000000210098224 */ /* 0x000fe400078e0203 */
[----:B------:R-:W-:Y:S02]  /*48d0*/  @!P0 IMAD.MOV.U32 R3, RZ, RZ, R0 ;  /* 0x000000ffff038224 */ /* 0x000fe400078e0000 */
[----:B------:R-:W-:Y:S02]  /*48e0*/  IMAD R10, R6, R11, R10 ;  /* 0x0000000b060a7224 */ /* 0x000fe400078e020a */
[----:B------:R-:W-:Y:S02]  /*48f0*/  IMAD R13, R3, R8, R13 ;  /* 0x00000008030d7224 */ /* 0x000fe400078e020d */
[----:B------:R-:W-:Y:S02]  /*4900*/  IMAD R10, R9, R6, R10 ;  /* 0x00000006090a7224 */ /* 0x000fe400078e020a */
.L_x_87:
[----:B------:R-:W-:Y:S05]  /*4910*/  BRA.U UP1, `(.L_x_88) ;  /* 0x0000000101107547 */ /* 0x000fea000b800000 */
[----:B------:R-:W-:Y:S04]  /*4920*/  MOV R0, UR13 ;  /* 0x0000000d00007c02 */ /* 0x000fe80008000f00 */
[----:B------:R-:W-:Y:S04]  /*4930*/  SHF.L.U32 R3, R0, 0x1f, RZ ;  /* 0x0000001f00037819 */ /* 0x000fe800000006ff */
[----:B------:R-:W4:Y:S02]  /*4940*/  SYNCS.PHASECHK.TRANS64.TRYWAIT P0, [UR6+0x118], R3 ;  /* 0x00011803ff0075a7 */ /* 0x000f240008001106 */
[----:B----4-:R-:W-:Y:S05]  /*4950*/  @!P0 BRA `(.L_x_89) ;  /* 0x00000050009c8947 */ /* 0x010fea0003800000 */
.L_x_88:
[----:B------:R-:W-:Y:S02]  /*4960*/  R2UR UR59, R20 ;  /* 0x00000000143b72ca */ /* 0x000fe400000e0000 */
[----:B------:R-:W-:Y:S02]  /*4970*/  R2UR UR58, R21 ;  /* 0x00000000153a72ca */ /* 0x000fe400000e0000 */
[----:B------:R-:W-:Y:S02]  /*4980*/  ISETP.NE.U32.AND P2, PT, RZ, UR4, PT ;  /* 0x00000004ff007c0c */ /* 0x000fe4000bf45070 */
[----:B------:R-:W-:Y:S02]  /*4990*/  SHF.L.U32 R11, R33, 0x1f, RZ ;  /* 0x0000001f210b7819 */ /* 0x000fe400000006ff */
[----:B------:R-:W-:Y:S05]  /*49a0*/  ISETP.NE.AND.EX P2, PT, RZ, UR5, PT, P2 ;  /* 0x00000005ff007c0c */ /* 0x000fea000bf45320 */
[----:B------:R-:W-:Y:S02]  /*49b0*/  USHF.L.U32 UR59, UR59, 0x6, URZ ;  /* 0x000000063b3b7899 */ /* 0x000fe400080006ff */
[----:B------:R-:W-:Y:S01]  /*49c0*/  USHF.L.U32 UR58, UR58, 0x7, URZ ;  /* 0x000000073a3a7899 */ /* 0x000fe200080006ff */
[----:B------:R-:W-:Y:S11]  /*49d0*/  BRA.U !UP6, `(.L_x_90) ;  /* 0x000000010e347547 */ /* 0x000ff6000b800000 */
[----:B------:R-:W-:Y:S01]  /*49e0*/  UPLOP3.LUT UP0, UPT, UPT, UPT, UP5, 0x80, 0x8 ;  /* 0x000000000008789c */ /* 0x000fe20003f0f050 */
[----:B----4-:R-:W-:Y:S02]  /*49f0*/  HFMA2 R0, -RZ, RZ, 0, 5.9604644775390625e-08 ;  /* 0x00000001ff007431 */ /* 0x010fe400000001ff */
[----:B------:R-:W-:Y:S03]  /*4a00*/  IMAD.MOV.U32 R59, RZ, RZ, 0x1 ;  /* 0x00000001ff3b7424 */ /* 0x000fe600078e00ff */
[----:B------:R-:W-:Y:S05]  /*4a10*/  PLOP3.LUT P0, PT, PT, PT, UP0, 0x80, 0x8 ;  /* 0x000000000008781c */ /* 0x000fea0003f0f008 */
[----:B------:R-:W4:Y:S01]  /*4a20*/  @UP0 LDCU.64 UR10, c[0x0][0xa88] ;  /* 0x00015100ff0a07ac */ /* 0x000f220008000a00 */
[----:B------:R-:W-:Y:S07]  /*4a30*/  @UP0 UIMAD UR8, UR36, UR4, URZ ;  /* 0x00000004240802a4 */ /* 0x000fee000f8e02ff */
[----:B------:R-:W-:Y:S01]  /*4a40*/  @!P0 PRMT R59, R0, 0x7610, R59 ;  /* 0x00007610003b8816 */ /* 0x000fe2000000003b */
[----:B----4-:R-:W-:Y:S03]  /*4a50*/  @UP0 UIMAD.WIDE UR10, UR8, 0x4, UR10 ;  /* 0x00000004080a08a5 */ /* 0x010fe6000f8e020a */
[----:B------:R-:W4:Y:S03]  /*4a60*/  @!UP0 LDCU UR8, c[0x0][0xa80] ;  /* 0x00015000ff0887ac */ /* 0x000f260008000800 */
[----:B------:R-:W-:Y:S01]  /*4a70*/  IMAD.U32 R14, RZ, RZ, UR10 ;  /* 0x0000000aff0e7e24 */ /* 0x000fe2000f8e00ff */
[----:B------:R-:W-:Y:S05]  /*4a80*/  MOV R15, UR11 ;  /* 0x0000000b000f7c02 */ /* 0x000fea0008000f00 */
[----:B------:R1:W5:Y:S02]  /*4a90*/  @P0 LDG.E R35, desc[UR38][R14.64] ;  /* 0x000000260e230981 */ /* 0x000364000c1e1900 */
[----:B-1--4-:R-:W-:Y:S07]  /*4aa0*/  @!P0 IMAD.U32 R35, RZ, RZ, UR8 ;  /* 0x00000008ff238e24 */ /* 0x012fee000f8e00ff */
.L_x_90:
[----:B-----5:R-:W-:Y:S01]  /*4ab0*/  @!P2 FSETP.EQ.AND P0, PT, R35, RZ, PT ;  /* 0x000000ff2300a20b */ /* 0x020fe20003f02000 */
[----:B------:R-:W-:Y:S01]  /*4ac0*/  @!UPT UIADD3 URZ, UPT, UPT, URZ, URZ, URZ ;  /* 0x000000fffffff290 */ /* 0x000fe2000fffe0ff */
[----:B------:R-:W-:Y:S11]  /*4ad0*/  @!P2 BRA `(.L_x_91) ;  /* 0x000000000014a947 */ /* 0x000ff60003800000 */
[----:B------:R-:W-:Y:S02]  /*4ae0*/  LOP3.LUT P2, RZ, R59, 0xff, RZ, 0xc0, !PT ;  /* 0x000000ff3bff7812 */ /* 0x000fe4000784c0ff */
[----:B------:R-:W-:Y:S04]  /*4af0*/  PLOP3.LUT P0, PT, PT, PT, UP0, 0x80, 0x8 ;  /* 0x000000000008781c */ /* 0x000fe80003f0f008 */
[----:B------:R-:W-:Y:S07]  /*4b00*/  PLOP3.LUT P0, PT, P0, PT, PT, 0x8, 0x80 ;  /* 0x000000000080781c */ /* 0x000fee000070e170 */
[----:B------:R-:W-:Y:S11]  /*4b10*/  @P2 FSETP.EQ.AND P0, PT, R35, RZ, PT ;  /* 0x000000ff2300220b */ /* 0x000ff60003f02000 */
[----:B------:R-:W-:Y:S02]  /*4b20*/  @!UPT UIADD3 URZ, UPT, UPT, URZ, URZ, URZ ;  /* 0x000000fffffff290 */ /* 0x000fe4000fffe0ff */
.L_x_91:
[----:B------:R-:W5:Y:S01]  /*4b30*/  SYNCS.PHASECHK.TRANS64.TRYWAIT P2, [UR6+0xf0], R11 ;  /* 0x0000f00bff0075a7 */ /* 0x000f620008041106 */
[----:B------:R-:W-:Y:S04]  /*4b40*/  ELECT P4, URZ, PT ;  /* 0x0000000000ff782f */ /* 0x000fe80003880000 */
[----:B------:R-:W-:Y:S11]  /*4b50*/  PLOP3.LUT P4, PT, P0, P4, PT, 0xf2, 0x2f ;  /* 0x00000000002f781c */ /* 0x000ff60000789e72 */
[----:B------:R-:W-:Y:S02]  /*4b60*/  @!UPT UIADD3 URZ, UPT, UPT, URZ, URZ, URZ ;  /* 0x000000fffffff290 */ /* 0x000fe4000fffe0ff */
[----:B--2---:R-:W-:Y:S05]  /*4b70*/  @!P4 IADD3 R9, P0, PT, R36, 0x780, RZ ;  /* 0x000007802409c810 */ /* 0x004fea0007f1e0ff */
[----:B----4-:R-:W-:Y:S01]  /*4b80*/  @!P4 IMAD.X R3, RZ, RZ, R37, P0 ;  /* 0x000000ffff03c224 */ /* 0x010fe200000e0625 */
[----:B-----5:R-:W-:Y:S07]  /*4b90*/  @!P2 BRA `(.L_x_92) ;  /* 0x000000500024a947 */ /* 0x020fee0003800000 */
.L_x_195:
[----:B------:R-:W-:Y:S01]  /*4ba0*/  @!P4 R2UR UR9, R9 ;  /* 0x000000000909c2ca */ /* 0x000fe200000e0000 */
[----:B------:R-:W-:Y:S01]  /*4bb0*/  VOTEU.ALL UP4, P4 ;  /* 0x0000000000ff7886 */ /* 0x000fe20002080000 */
[----:B------:R-:W-:Y:S01]  /*4bc0*/  @!P4 R2UR UR8, R3 ;  /* 0x000000000308c2ca */ /* 0x000fe200000e0000 */
[----:B------:R-:W-:Y:S01]  /*4bd0*/  VOTEU.ALL UP3, P4 ;  /* 0x0000000000ff7886 */ /* 0x000fe20002060000 */
[----:B------:R-:W-:Y:S01]  /*4be0*/  UMOV UR14, 0x0 ;  /* 0x00000000000e7882 */ /* 0x000fe20000000000 */
[----:B------:R-:W-:Y:S01]  /*4bf0*/  UMOV UR15, 0x10000000 ;  /* 0x10000000000f7882 */ /* 0x000fe20000000000 */
[----:B------:R-:W-:Y:S01]  /*4c00*/  @!UP4 UIADD3 UR56, UPT, UPT, UR6, 0x200, URZ ;  /* 0x000002000638c890 */ /* 0x000fe2000fffe0ff */
[----:B--2---:R-:W-:Y:S01]  /*4c10*/  @!P4 IMAD.MOV.U32 R0, RZ, RZ, 0x2000 ;  /* 0x00002000ff00c424 */ /* 0x004fe200078e00ff */
[----:B------:R-:W-:Y:S01]  /*4c20*/  UMOV UR60, UR36 ;  /* 0x00000024003c7c82 */ /* 0x000fe20008000000 */
[----:B------:R-:W-:Y:S01]  /*4c30*/  @!UP4 UIADD3 UR26, UPT, UPT, UR58, 0x20, URZ ;  /* 0x000000203a1ac890 */ /* 0x000fe2000fffe0ff */
[----:B------:R-:W-:Y:S01]  /*4c40*/  @!P4 IADD3 R9, P0, PT, R36, 0x780, RZ ;  /* 0x000007802409c810 */ /* 0x000fe20007f1e0ff */
[----:B------:R-:W-:Y:S02]  /*4c50*/  @!UP4 UIADD3 UR24, UPT, UPT, UR6, 0xa00, URZ ;  /* 0x00000a000618c890 */ /* 0x000fe4000fffe0ff */
[----:B------:R-:W-:Y:S01]  /*4c60*/  IMAD.U32 R14, RZ, RZ, UR9 ;  /* 0x00000009ff0e7e24 */ /* 0x000fe2000f8e00ff */
[----:B------:R-:W-:Y:S01]  /*4c70*/  VOTEU.ALL UP2, P4 ;  /* 0x0000000000ff7886 */ /* 0x000fe20002040000 */
[----:B------:R-:W-:Y:S01]  /*4c80*/  IMAD.U32 R15, RZ, RZ, UR8 ;  /* 0x00000008ff0f7e24 */ /* 0x000fe2000f8e00ff */
[----:B------:R-:W-:Y:S01]  /*4c90*/  UMOV UR25, UR57 ;  /* 0x0000003900197c82 */ /* 0x000fe20008000000 */
[----:B------:R-:W-:Y:S01]  /*4ca0*/  UMOV UR27, UR59 ;  /* 0x0000003b001b7c82 */ /* 0x000fe20008000000 */
[----:B------:R-:W-:Y:S01]  /*4cb0*/  @!P4 R2UR UR22, R14 ;  /* 0x000000000e16c2ca */ /* 0x000fe200000e0000 */
[----:B------:R-:W-:Y:S01]  /*4cc0*/  UMOV UR28, UR36 ;  /* 0x00000024001c7c82 */ /* 0x000fe20008000000 */
[----:B------:R-:W-:Y:S01]  /*4cd0*/  @!P4 R2UR UR23, R15 ;  /* 0x000000000f17c2ca */ /* 0x000fe200000e0000 */
[----:B------:R-:W-:Y:S01]  /*4ce0*/  @!UP4 UIADD3 UR18, UPT, UPT, UR58, 0x40, URZ ;  /* 0x000000403a12c890 */ /* 0x000fe2000fffe0ff */
[----:B------:R-:W-:Y:S01]  /*4cf0*/  @!P4 IMAD.X R3, RZ, RZ, R37, P0 ;  /* 0x000000ffff03c224 */ /* 0x000fe200000e0625 */
[----:B------:R-:W-:Y:S01]  /*4d00*/  @!UP4 UIADD3 UR16, UPT, UPT, UR6, 0x1200, URZ ;  /* 0x000012000610c890 */ /* 0x000fe2000fffe0ff */
[----:B------:R-:W-:Y:S01]  /*4d10*/  VOTEU.ALL UP1, P4 ;  /* 0x0000000000ff7886 */ /* 0x000fe20002020000 */
[----:B------:R-:W-:Y:S01]  /*4d20*/  UMOV UR17, UR57 ;  /* 0x0000003900117c82 */ /* 0x000fe20008000000 */
[----:B------:R-:W-:Y:S01]  /*4d30*/  UMOV UR19, UR59 ;  /* 0x0000003b00137c82 */ /* 0x000fe20008000000 */
[----:B------:R-:W-:Y:S01]  /*4d40*/  UMOV UR20, UR36 ;  /* 0x0000002400147c82 */ /* 0x000fe20008000000 */
[----:B------:R-:W-:Y:S02]  /*4d50*/  @!UP4 UIADD3 UR10, UPT, UPT, UR58, 0x60, URZ ;  /* 0x000000603a0ac890 */ /* 0x000fe4000fffe0ff */
[----:B------:R-:W-:Y:S03]  /*4d60*/  @!UP4 UIADD3 UR8, UPT, UPT, UR6, 0x1a00, URZ ;  /* 0x00001a000608c890 */ /* 0x000fe6000fffe0ff */
[----:B------:R2:W-:Y:S01]  /*4d70*/  @!UP3 UTMALDG.3D [UR56], [UR22], desc[UR14] ;  /* 0x00000e381600b5b4 */ /* 0x0005e20008011000 */
[----:B------:R-:W-:Y:S01]  /*4d80*/  UMOV UR9, UR57 ;  /* 0x0000003900097c82 */ /* 0x000fe20008000000 */
[----:B------:R-:W-:Y:S01]  /*4d90*/  UMOV UR11, UR59 ;  /* 0x0000003b000b7c82 */ /* 0x000fe20008000000 */
[----:B------:R-:W-:Y:S01]  /*4da0*/  UMOV UR12, UR36 ;  /* 0x00000024000c7c82 */ /* 0x000fe20008000000 */
[----:B------:R-:W-:Y:S01]  /*4db0*/  UPRMT UR21, UR37, 0x654, UR57 ;  /* 0x0000065425157896 */ /* 0x000fe20008000039 */
[----:B------:R2:W-:Y:S01]  /*4dc0*/  @!UP2 UTMALDG.3D [UR24], [UR22], desc[UR14] ;  /* 0x00000e181600a5b4 */ /* 0x0005e20008011000 */
[----:B------:R-:W-:Y:S01]  /*4dd0*/  VOTEU.ALL UP2, P4 ;  /* 0x0000000000ff7886 */ /* 0x000fe20002040000 */
[----:B------:R2:W-:Y:S04]  /*4de0*/  @!UP1 UTMALDG.3D [UR16], [UR22], desc[UR14] ;  /* 0x00000e10160095b4 */ /* 0x0005e80008011000 */
[----:B------:R2:W-:Y:S01]  /*4df0*/  @!UP2 UTMALDG.3D [UR8], [UR22], desc[UR14] ;  /* 0x00000e081600a5b4 */ /* 0x0005e20008011000 */
[----:B------:R2:W-:Y:S01]  /*4e00*/  @!P4 SYNCS.ARRIVE.TRANS64.RED.A0TR RZ, [UR6+0xd0], R0 ;  /* 0x0000d000ffffc9a7 */ /* 0x0005e20008300406 */
[----:B------:R-:W-:Y:S01]  /*4e10*/  SYNCS.ARRIVE.TRANS64.RED.A1T0 RZ, [UR21], RZ ;  /* 0x000000ffffff79a7 */ /* 0x000fe20008100415 */
[----:B------:R-:W4:Y:S02]  /*4e20*/  SYNCS.PHASECHK.TRANS64.TRYWAIT P2, [UR6+0xf8], R11 ;  /* 0x0000f80bff0075a7 */ /* 0x000f240008041106 */
[----:B--2-4-:R-:W-:Y:S05]  /*4e30*/  @!P2 BRA `(.L_x_93) ;  /* 0x0000004c0094a947 */ /* 0x014fea0003800000 */
.L_x_197:
        /* <DEDUP_REMOVED lines=8> */
[----:B------:R-:W-:Y:S01]  /*4ec0*/  @!UP4 UIADD3 UR48, UPT, UPT, UR6, 0x2200, URZ ;  /* 0x000022000630c890 */ /* 0x000fe2000fffe0ff */
[----:B------:R-:W-:Y:S01]  /*4ed0*/  @!P4 IADD3 R21, P0, PT, R36, 0x780, RZ ;  /* 0x000007802415c810 */ /* 0x000fe20007f1e0ff */
[----:B------:R-:W-:Y:S01]  /*4ee0*/  UMOV UR50, UR58 ;  /* 0x0000003a00327c82 */ /* 0x000fe20008000000 */
[----:B------:R-:W-:Y:S01]  /*4ef0*/  UMOV UR52, UR36 ;  /* 0x0000002400347c82 */ /* 0x000fe20008000000 */
[----:B------:R-:W-:Y:S01]  /*4f00*/  @!UP4 UIADD3 UR26, UPT, UPT, UR58, 0x20, URZ ;  /* 0x000000203a1ac890 */ /* 0x000fe2000fffe0ff */
[----:B------:R-:W-:Y:S01]  /*4f10*/  IMAD.U32 R14, RZ, RZ, UR9 ;  /* 0x00000009ff0e7e24 */ /* 0x000fe2000f8e00ff */
[----:B------:R-:W-:Y:S01]  /*4f20*/  @!UP4 UIADD3 UR24, UPT, UPT, UR6, 0x2a00, URZ ;  /* 0x00002a000618c890 */ /* 0x000fe2000fffe0ff */
[----:B------:R-:W-:Y:S01]  /*4f30*/  IMAD.U32 R15, RZ, RZ, UR8 ;  /* 0x00000008ff0f7e24 */ /* 0x000fe2000f8e00ff */
[----:B------:R-:W-:Y:S01]  /*4f40*/  VOTEU.ALL UP2, P4 ;  /* 0x0000000000ff7886 */ /* 0x000fe20002040000 */
[----:B------:R-:W-:Y:S01]  /*4f50*/  UMOV UR25, UR49 ;  /* 0x0000003100197c82 */ /* 0x000fe20008000000 */
[----:B------:R-:W-:Y:S01]  /*4f60*/  @!P4 R2UR UR22, R14 ;  /* 0x000000000e16c2ca */ /* 0x000fe200000e0000 */
[----:B------:R-:W-:Y:S01]  /*4f70*/  UMOV UR28, UR36 ;  /* 0x00000024001c7c82 */ /* 0x000fe20008000000 */
[----:B------:R-:W-:Y:S01]  /*4f80*/  @!P4 R2UR UR23, R15 ;  /* 0x000000000f17c2ca */ /* 0x000fe200000e0000 */
[----:B------:R-:W-:Y:S01]  /*4f90*/  UMOV UR27, UR51 ;  /* 0x00000033001b7c82 */ /* 0x000fe20008000000 */
        /* <DEDUP_REMOVED lines=8> */
[----:B------:R-:W-:Y:S02]  /*5020*/  @!UP4 UIADD3 UR8, UPT, UPT, UR6, 0x3a00, URZ ;  /* 0x00003a000608c890 */ /* 0x000fe4000fffe0ff */
        /* <DEDUP_REMOVED lines=13> */
.L_x_199:
[----:B------:R-:W4:Y:S01]  /*5100*/  LDC.64 R16, c[0x0][0xd10] ;  /* 0x00034400ff107b82 */ /* 0x000f220000000a00 */
[----:B------:R-:W-:Y:S01]  /*5110*/  @!P4 R2UR UR9, R21 ;  /* 0x000000001509c2ca */ /* 0x000fe200000e0000 */
[----:B------:R-:W-:Y:S01]  /*5120*/  VOTEU.ALL UP4, P4 ;  /* 0x0000000000ff7886 */ /* 0x000fe20002080000 */
[----:B------:R-:W-:Y:S01]  /*5130*/  @!P4 R2UR UR8, R20 ;  /* 0x000000001408c2ca */ /* 0x000fe200000e0000 */
[----:B------:R-:W-:Y:S01]  /*5140*/  VOTEU.ALL UP3, P4 ;  /* 0x0000000000ff7886 */ /* 0x000fe20002060000 */
[----:B------:R-:W-:Y:S03]  /*5150*/  UMOV UR14, 0x0 ;  /* 0x00000000000e7882 */ /* 0x000fe60000000000 */
[----:B------:R-:W5:Y:S01]  /*5160*/  LDC.64 R14, c[0x0][0xd18] ;  /* 0x00034600ff0e7b82 */ /* 0x000f620000000a00 */
[----:B------:R-:W-:Y:S01]  /*5170*/  @!UP4 UIADD3 UR43, UPT, UPT, UR59, 0x20, URZ ;  /* 0x000000203b2bc890 */ /* 0x000fe2000fffe0ff */
[----:B------:R-:W-:Y:S01]  /*5180*/  @P3 SHF.R.U32.HI R30, RZ, 0x10, R25 ;  /* 0x00000010ff1e3819 */ /* 0x000fe20000011619 */
[----:B------:R-:W-:Y:S01]  /*5190*/  @!UP4 UIADD3 UR40, UPT, UPT, UR6, 0x4200, URZ ;  /* 0x000042000628c890 */ /* 0x000fe2000fffe0ff */
[----:B------:R-:W-:Y:S01]  /*51a0*/  VIADD R32, R32, 0x1 ;  /* 0x0000000120207836 */ /* 0x000fe20000000000 */
[----:B------:R-:W-:Y:S03]  /*51b0*/  UMOV UR15, 0x10000000 ;  /* 0x10000000000f7882 */ /* 0x000fe60000000000 */
[----:B--2---:R-:W2:Y:S01]  /*51c0*/  @!P1 LDC R0, c[0x0][0xd20] ;  /* 0x00034800ff009b82 */ /* 0x004ea20000000800 */
[----:B------:R-:W-:Y:S01]  /*51d0*/  UMOV UR42, UR58 ;  /* 0x0000003a002a7c82 */ /* 0x000fe20008000000 */
[----:B------:R-:W-:Y:S01]  /*51e0*/  IMAD.U32 R20, RZ, RZ, UR9 ;  /* 0x00000009ff147e24 */ /* 0x000fe2000f8e00ff */
[----:B------:R-:W-:Y:S05]  /*51f0*/  UMOV UR44, UR36 ;  /* 0x00000024002c7c82 */ /* 0x000fea0008000000 */
[----:B------:R-:W1:Y:S01]  /*5200*/  @!P1 LDC R3, c[0x0][0xd0c] ;  /* 0x00034300ff039b82 */ /* 0x000e620000000800 */
[----:B------:R-:W-:Y:S01]  /*5210*/  IMAD.U32 R21, RZ, RZ, UR8 ;  /* 0x00000008ff157e24 */ /* 0x000fe2000f8e00ff */
[----:B------:R-:W-:Y:S01]  /*5220*/  @!UP4 UIADD3 UR26, UPT, UPT, UR58, 0x20, URZ ;  /* 0x000000203a1ac890 */ /* 0x000fe2000fffe0ff */
[----:B------:R-:W-:Y:S01]  /*5230*/  @!P4 R2UR UR22, R20 ;  /* 0x000000001416c2ca */ /* 0x000fe200000e0000 */
[----:B------:R-:W-:Y:S01]  /*5240*/  @!UP4 UIADD3 UR24, UPT, UPT, UR6, 0x4a00, URZ ;  /* 0x00004a000618c890 */ /* 0x000fe2000fffe0ff */
[----:B------:R-:W-:Y:S01]  /*5250*/  @!P4 IMAD.MOV.U32 R20, RZ, RZ, 0x2000 ;  /* 0x00002000ff14c424 */ /* 0x000fe200078e00ff */
[----:B------:R-:W-:Y:S01]  /*5260*/  @!P4 R2UR UR23, R21 ;  /* 0x000000001517c2ca */ /* 0x000fe200000e0000 */
[----:B------:R-:W-:Y:S01]  /*5270*/  VOTEU.ALL UP2, P4 ;  /* 0x0000000000ff7886 */ /* 0x000fe20002040000 */
[----:B------:R-:W-:Y:S01]  /*5280*/  UMOV UR25, UR41 ;  /* 0x0000002900197c82 */ /* 0x000fe20008000000 */
[----:B------:R-:W-:Y:S01]  /*5290*/  UMOV UR28, UR36 ;  /* 0x00000024001c7c82 */ /* 0x000fe20008000000 */
[----:B------:R-:W-:Y:S01]  /*52a0*/  UMOV UR27, UR43 ;  /* 0x0000002b001b7c82 */ /* 0x000fe20008000000 */
[----:B------:R-:W-:Y:S02]  /*52b0*/  @!UP4 UIADD3 UR18, UPT, UPT, UR58, 0x40, URZ ;  /* 0x000000403a12c890 */ /* 0x000fe4000fffe0ff */
[----:B------:R-:W-:Y:S01]  /*52c0*/  @!UP4 UIADD3 UR16, UPT, UPT, UR6, 0x5200, URZ ;  /* 0x000052000610c890 */ /* 0x000fe2000fffe0ff */
[----:B------:R-:W-:Y:S01]  /*52d0*/  VOTEU.ALL UP1, P4 ;  /* 0x0000000000ff7886 */ /* 0x000fe20002020000 */
[----:B------:R-:W-:Y:S01]  /*52e0*/  UMOV UR17, UR41 ;  /* 0x0000002900117c82 */ /* 0x000fe20008000000 */
[----:B------:R-:W-:Y:S01]  /*52f0*/  UMOV UR20, UR36 ;  /* 0x0000002400147c82 */ /* 0x000fe20008000000 */
[----:B------:R-:W-:Y:S02]  /*5300*/  UMOV UR19, UR43 ;  /* 0x0000002b00137c82 */ /* 0x000fe40008000000 */
[----:B------:R1:W-:Y:S01]  /*5310*/  @!UP3 UTMALDG.3D [UR40], [UR22], desc[UR14] ;  /* 0x00000e281600b5b4 */ /* 0x0003e20008011000 */
[----:B------:R-:W-:Y:S02]  /*5320*/  @!UP4 UIADD3 UR10, UPT, UPT, UR58, 0x60, URZ ;  /* 0x000000603a0ac890 */ /* 0x000fe4000fffe0ff */
[----:B------:R-:W-:Y:S01]  /*5330*/  @!UP4 UIADD3 UR8, UPT, UPT, UR6, 0x5a00, URZ ;  /* 0x00005a000608c890 */ /* 0x000fe2000fffe0ff */
[----:B------:R-:W-:Y:S01]  /*5340*/  UMOV UR9, UR41 ;  /* 0x0000002900097c82 */ /* 0x000fe20008000000 */
[----:B------:R-:W-:Y:S01]  /*5350*/  UMOV UR12, UR36 ;  /* 0x00000024000c7c82 */ /* 0x000fe20008000000 */
[----:B------:R-:W-:Y:S01]  /*5360*/  UMOV UR11, UR43 ;  /* 0x0000002b000b7c82 */ /* 0x000fe20008000000 */
[----:B------:R1:W-:Y:S01]  /*5370*/  @!UP2 UTMALDG.3D [UR24], [UR22], desc[UR14] ;  /* 0x00000e181600a5b4 */ /* 0x0003e20008011000 */
[----:B------:R-:W-:Y:S01]  /*5380*/  VOTEU.ALL UP2, P4 ;  /* 0x0000000000ff7886 */ /* 0x000fe20002040000 */
[----:B------:R-:W-:Y:S01]  /*5390*/  UPRMT UR21, UR37, 0x654, UR41 ;  /* 0x0000065425157896 */ /* 0x000fe20008000029 */
[----:B----4-:R-:W-:Y:S01]  /*53a0*/  @!P1 IMAD.HI.U32 R12, R13, R16, RZ ;  /* 0x000000100d0c9227 */ /* 0x010fe200078e00ff */
[----:B-----5:R-:W-:Y:S02]  /*53b0*/  @!P1 ISETP.NE.AND P0, PT, R14, 0x1, PT ;  /* 0x000000010e00980c */ /* 0x020fe40003f05270 */
[----:B-1----:R-:W-:Y:S01]  /*53c0*/  @!P1 ISETP.NE.AND P2, PT, R3, 0x1, PT ;  /* 0x000000010300980c */ /* 0x002fe20003f45270 */
[C---:B------:R-:W-:Y:S01]  /*53d0*/  @!P1 IMAD.HI.U32 R9, R10.reuse, R15, RZ ;  /* 0x0000000f0a099227 */ /* 0x040fe200078e00ff */
[----:B------:R1:W-:Y:S02]  /*53e0*/  @!UP1 UTMALDG.3D [UR16], [UR22], desc[UR14] ;  /* 0x00000e10160095b4 */ /* 0x0003e40008011000 */
[----:B------:R-:W-:Y:S02]  /*53f0*/  @!P1 SHF.R.U32.HI R12, RZ, R17, R12 ;  /* 0x00000011ff0c9219 */ /* 0x000fe4000001160c */
[----:B--2---:R-:W-:Y:S02]  /*5400*/  @!P1 SHF.R.U32.HI R9, RZ, R0, R9 ;  /* 0x00000000ff099219 */ /* 0x004fe40000011609 */
[----:B------:R-:W-:Y:S01]  /*5410*/  @!P1 SEL R12, R13, R12, !P2 ;  /* 0x0000000c0d0c9207 */ /* 0x000fe20005000000 */
[----:B------:R1:W-:Y:S01]  /*5420*/  @!UP2 UTMALDG.3D [UR8], [UR22], desc[UR14] ;  /* 0x00000e081600a5b4 */ /* 0x0003e20008011000 */
[----:B------:R1:W-:Y:S01]  /*5430*/  @!P4 SYNCS.ARRIVE.TRANS64.RED.A0TR RZ, [UR6+0xe0], R20 ;  /* 0x0000e014ffffc9a7 */ /* 0x0003e20008300406 */
[----:B------:R-:W-:Y:S05]  /*5440*/  @!P1 SEL R9, R10, R9, !P0 ;  /* 0x000000090a099207 */ /* 0x000fea0004000000 */
[----:B------:R-:W-:Y:S02]  /*5450*/  @!P1 IMAD.IADD R0, R9, 0x1, -R12 ;  /* 0x0000000109009824 */ /* 0x000fe400078e0a0c */
[----:B------:R-:W-:Y:S02]  /*5460*/  @!P1 IMAD.IADD R9, R12, 0x1, -R9 ;  /* 0x000000010c099824 */ /* 0x000fe400078e0a09 */
[----:B------:R-:W-:Y:S02]  /*5470*/  @!P1 IMAD R13, R0, R3, R13 ;  /* 0x00000003000d9224 */ /* 0x000fe400078e020d */
[----:B------:R-:W-:Y:S01]  /*5480*/  @!P1 IMAD R10, R9, R14, R10 ;  /* 0x0000000e090a9224 */ /* 0x000fe200078e020a */
[----:B------:R-:W-:Y:S01]  /*5490*/  SYNCS.ARRIVE.TRANS64.RED.A1T0 RZ, [UR21], RZ ;  /* 0x000000ffffff79a7 */ /* 0x000fe20008100415 */
[----:B------:R-:W2:Y:S02]  /*54a0*/  SYNCS.PHASECHK.TRANS64.TRYWAIT P5, [UR6+0x108], R11 ;  /* 0x0001080bff0075a7 */ /* 0x000ea400080a1106 */
[----:B-12---:R-:W-:Y:S05]  /*54b0*/  @!P5 BRA `(.L_x_95) ;  /* 0x000000480024d947 */ /* 0x006fea0003800000 */
.L_x_201:
[----:B------:R-:W-:Y:S01]  /*54c0*/  @!P4 IADD3 R3, P0, PT, R36, 0x780, RZ ;  /* 0x000007802403c810 */ /* 0x000fe20007f1e0ff */
[----:B------:R-:W-:Y:S01]  /*54d0*/  VOTEU.ALL UP3, P4 ;  /* 0x0000000000ff7886 */ /* 0x000fe20002060000 */
[----:B------:R-:W-:Y:S01]  /*54e0*/  UMOV UR14, 0x0 ;  /* 0x00000000000e7882 */ /* 0x000fe20000000000 */
[----:B------:R-:W-:Y:S01]  /*54f0*/  UMOV UR15, 0x10000000 ;  /* 0x10000000000f7882 */ /* 0x000fe20000000000 */
[----:B------:R-:W-:Y:S01]  /*5500*/  @!P4 R2UR UR9, R3 ;  /* 0x000000000309c2ca */ /* 0x000fe200000e0000 */
[----:B-1----:R-:W-:Y:S01]  /*5510*/  @!P4 IMAD.X R0, RZ, RZ, R37, P0 ;  /* 0x000000ffff00c224 */ /* 0x002fe200000e0625 */
[----:B------:R-:W-:Y:S01]  /*5520*/  UMOV UR34, UR58 ;  /* 0x0000003a00227c82 */ /* 0x000fe20008000000 */
[----:B------:R-:W-:Y:S01]  /*5530*/  VOTEU.ALL UP2, P4 ;  /* 0x0000000000ff7886 */ /* 0x000fe20002040000 */
[----:B------:R-:W-:Y:S01]  /*5540*/  UMOV UR28, UR36 ;  /* 0x00000024001c7c82 */ /* 0x000fe20008000000 */
[----:B------:R-:W-:Y:S01]  /*5550*/  VOTEU.ALL UP4, P4 ;  /* 0x0000000000ff7886 */ /* 0x000fe20002080000 */
[----:B------:R-:W-:Y:S01]  /*5560*/  @!P4 R2UR UR8, R0 ;  /* 0x000000000008c2ca */ /* 0x000fe200000e0000 */
[----:B------:R-:W-:Y:S01]  /*5570*/  VOTEU.ALL UP1, P4 ;  /* 0x0000000000ff7886 */ /* 0x000fe20002020000 */
[----:B------:R-:W-:Y:S01]  /*5580*/  UMOV UR20, UR36 ;  /* 0x0000002400147c82 */ /* 0x000fe20008000000 */
[----:B------:R-:W-:Y:S01]  /*5590*/  UMOV UR12, UR36 ;  /* 0x00000024000c7c82 */ /* 0x000fe20008000000 */
[----:B------:R-:W-:Y:S01]  /*55a0*/  @!UP4 UIADD3 UR33, UPT, UPT, UR6, 0xe8, URZ ;  /* 0x000000e80621c890 */ /* 0x000fe2000fffe0ff */
[----:B------:R-:W-:Y:S01]  /*55b0*/  ISETP.NE.AND P0, PT, R32, 0x2, PT ;  /* 0x000000022000780c */ /* 0x000fe20003f05270 */
[----:B------:R-:W-:Y:S01]  /*55c0*/  @!UP4 UIADD3 UR35, UPT, UPT, UR59, 0x30, URZ ;  /* 0x000000303b23c890 */ /* 0x000fe2000fffe0ff */
[----:B------:R-:W-:Y:S01]  /*55d0*/  IMAD.U32 R14, RZ, RZ, UR9 ;  /* 0x00000009ff0e7e24 */ /* 0x000fe2000f8e00ff */
[----:B------:R-:W-:Y:S01]  /*55e0*/  @!UP4 UIADD3 UR32, UPT, UPT, UR6, 0x6200, URZ ;  /* 0x000062000620c890 */ /* 0x000fe2000fffe0ff */
[----:B------:R-:W-:Y:S01]  /*55f0*/  SEL R0, RZ, 0x1, P0 ;  /* 0x00000001ff007807 */ /* 0x000fe20000000000 */
[----:B------:R-:W-:Y:S01]  /*5600*/  @!UP4 UIADD3 UR26, UPT, UPT, UR58, 0x20, URZ ;  /* 0x000000203a1ac890 */ /* 0x000fe2000fffe0ff */
[----:B------:R-:W-:Y:S01]  /*5610*/  LOP3.LUT R33, R33, 0x1, RZ, 0x3c, !PT ;  /* 0x0000000121217812 */ /* 0x000fe200078e3cff */
[----:B------:R-:W-:Y:S01]  /*5620*/  @!UP4 UIADD3 UR24, UPT, UPT, UR6, 0x6a00, URZ ;  /* 0x00006a000618c890 */ /* 0x000fe2000fffe0ff */
[----:B------:R-:W-:Y:S01]  /*5630*/  IMAD.U32 R15, RZ, RZ, UR8 ;  /* 0x00000008ff0f7e24 */ /* 0x000fe2000f8e00ff */
[----:B------:R-:W-:Y:S01]  /*5640*/  @!P4 R2UR UR22, R14 ;  /* 0x000000000e16c2ca */ /* 0x000fe200000e0000 */
[----:B------:R-:W-:Y:S01]  /*5650*/  UMOV UR25, UR33 ;  /* 0x0000002100197c82 */ /* 0x000fe20008000000 */
[----:B------:R-:W-:Y:S01]  /*5660*/  UMOV UR27, UR35 ;  /* 0x00000023001b7c82 */ /* 0x000fe20008000000 */
[----:B------:R-:W-:Y:S01]  /*5670*/  @!UP4 UIADD3 UR18, UPT, UPT, UR58, 0x40, URZ ;  /* 0x000000403a12c890 */ /* 0x000fe2000fffe0ff */
[----:B------:R-:W-:Y:S01]  /*5680*/  @!P4 R2UR UR23, R15 ;  /* 0x000000000f17c2ca */ /* 0x000fe200000e0000 */
[----:B------:R-:W-:Y:S01]  /*5690*/  @!UP4 UIADD3 UR16, UPT, UPT, UR6, 0x7200, URZ ;  /* 0x000072000610c890 */ /* 0x000fe2000fffe0ff */
[----:B------:R-:W-:Y:S01]  /*56a0*/  LOP3.LUT R31, R31, R0, RZ, 0x3c, !PT ;  /* 0x000000001f1f7212 */ /* 0x000fe200078e3cff */
[----:B------:R-:W-:Y:S01]  /*56b0*/  UMOV UR17, UR33 ;  /* 0x0000002100117c82 */ /* 0x000fe20008000000 */
[----:B------:R-:W-:Y:S01]  /*56c0*/  UMOV UR19, UR35 ;  /* 0x0000002300137c82 */ /* 0x000fe20008000000 */
[----:B------:R-:W-:Y:S01]  /*56d0*/  @!UP4 UIADD3 UR10, UPT, UPT, UR58, 0x60, URZ ;  /* 0x000000603a0ac890 */ /* 0x000fe2000fffe0ff */
[----:B------:R-:W-:Y:S01]  /*56e0*/  IMAD.IADD R20, R10, 0x1, R51 ;  /* 0x000000010a147824 */ /* 0x000fe200078e0233 */
[----:B------:R-:W-:Y:S01]  /*56f0*/  @!UP4 UIADD3 UR8, UPT, UPT, UR6, 0x7a00, URZ ;  /* 0x00007a000608c890 */ /* 0x000fe2000fffe0ff */
[----:B------:R-:W-:Y:S01]  /*5700*/  IMAD.IADD R21, R13, 0x1, R58 ;  /* 0x000000010d157824 */ /* 0x000fe200078e023a */
[----:B------:R-:W-:Y:S01]  /*5710*/  UMOV UR9, UR33 ;  /* 0x0000002100097c82 */ /* 0x000fe20008000000 */
[----:B------:R-:W-:Y:S01]  /*5720*/  UMOV UR11, UR35 ;  /* 0x00000023000b7c82 */ /* 0x000fe20008000000 */
[----:B------:R-:W-:Y:S02]  /*5730*/  SEL R32, R32, RZ, P0 ;  /* 0x000000ff20207207 */ /* 0x000fe40000000000 */
[----:B------:R1:W-:Y:S01]  /*5740*/  @!UP3 UTMALDG.3D [UR32], [UR22], desc[UR14] ;  /* 0x00000e201600b5b4 */ /* 0x0003e20008011000 */
[----:B------:R4:W-:Y:S01]  /*5750*/  @!UP2 UTMALDG.3D [UR24], [UR22], desc[UR14] ;  /* 0x00000e181600a5b4 */ /* 0x0009e20008011000 */
[----:B------:R-:W-:Y:S01]  /*5760*/  VOTEU.ALL UP2, P4 ;  /* 0x0000000000ff7886 */ /* 0x000fe20002040000 */
[----:B------:R4:W-:Y:S01]  /*5770*/  @!UP1 UTMALDG.3D [UR16], [UR22], desc[UR14] ;  /* 0x00000e10160095b4 */ /* 0x0009e20008011000 */
[----:B------:R-:W-:Y:S03]  /*5780*/  UPLOP3.LUT UP1, UPT, UPT, UPT, UPT, 0x80, 0x8 ;  /* 0x000000000008789c */ /* 0x000fe60003f2f070 */
[----:B------:R4:W-:Y:S01]  /*5790*/  @!UP2 UTMALDG.3D [UR8], [UR22], desc[UR14] ;  /* 0x00000e081600a5b4 */ /* 0x0009e20008011000 */
[----:B------:R4:W-:Y:S01]  /*57a0*/  @!P4 SYNCS.ARRIVE.TRANS64.RED.A0TR RZ, [UR6+0xe8], R29 ;  /* 0x0000e81dffffc9a7 */ /* 0x0009e20008300406 */
[----:B-1----:R-:W-:Y:S01]  /*57b0*/  @P3 R2UR UR36, R30 ;  /* 0x000000001e2432ca */ /* 0x002fe200000e0000 */
[----:B------:R-:W-:Y:S01]  /*57c0*/  SYNCS.ARRIVE.TRANS64.RED.A1T0 RZ, [UR7], RZ ;  /* 0x000000ffffff79a7 */ /* 0x000fe20008100407 */
[----:B------:R-:W-:Y:S02]  /*57d0*/  @!UPT UIADD3 URZ, UPT, UPT, URZ, URZ, URZ ;  /* 0x000000fffffff290 */ /* 0x000fe4000fffe0ff */
[----:B------:R-:W-:Y:S11]  /*57e0*/  @P3 BRA `(.L_x_96) ;  /* 0xffffffec00503947 */ /* 0x000ff6000383ffff */
[----:B------:R-:W-:-:S04]  /*57f0*/  SHF.L.U32 R3, R33, 0x1f, RZ ;  /* 0x0000001f21037819 */ /* 0x000fc800000006ff */
[----:B------:R-:W1:Y:S02]  /*5800*/  SYNCS.PHASECHK.TRANS64.TRYWAIT P0, [UR6+0xf0], R3 ;  /* 0x0000f003ff0075a7 */ /* 0x000e640008001106 */
[----:B-1----:R-:W-:Y:S05]  /*5810*/  @!P0 BRA `(.L_x_97) ;  /* 0x0000004400648947 */ /* 0x002fea0003800000 */
.L_x_203:
[----:B------:R-:W2:Y:S02]  /*5820*/  SYNCS.PHASECHK.TRANS64.TRYWAIT P0, [UR6+0xf8], R3 ;  /* 0x0000f803ff0075a7 */ /* 0x000ea40008001106 */
[----:B--2---:R-:W-:Y:S05]  /*5830*/  @!P0 BRA `(.L_x_98) ;  /* 0x0000004400748947 */ /* 0x004fea0003800000 */
.L_x_205:
[----:B------:R-:W2:Y:S02]  /*5840*/  SYNCS.PHASECHK.TRANS64.TRYWAIT P0, [UR6+0x100], R3 ;  /* 0x00010003ff0075a7 */ /* 0x000ea40008001106 */
[----:B--2---:R-:W-:Y:S05]  /*5850*/  @!P0 BRA `(.L_x_99) ;  /* 0x0000004400848947 */ /* 0x004fea0003800000 */
.L_x_207:
[----:B-1----:R-:W-:-:S07]  /*5860*/  MOV R0, UR6 ;  /* 0x0000000600007c02 */ /* 0x002fce0008000f00 */
.L_x_100:
[----:B-1----:R-:W-:-:S04]  /*5870*/  SHF.L.U32 R3, R33, 0x1f, RZ ;  /* 0x0000001f21037819 */ /* 0x002fc800000006ff */
[----:B------:R1:W2:Y:S03]  /*5880*/  SYNCS.PHASECHK.TRANS64.TRYWAIT P0, [R0+URZ+0x108], R3 ;  /* 0x00010803000075a7 */ /* 0x0002a600080011ff */
[----:B--2---:R-:W-:Y:S05]  /*5890*/  @!P0 NANOSLEEP.SYNCS 0x989680 ;  /* 0x009896800000895d */ /* 0x004fea0003900000 */
[----:B------:R-:W2:Y:S02]  /*58a0*/  @!P0 SYNCS.PHASECHK.TRANS64 P0, [R0+URZ+0x108], R3 ;  /* 0x00010803000085a7 */ /* 0x000ea400080010ff */
[----:B--2-4-:R-:W-:Y:S05]  /*58b0*/  @P0 EXIT ;  /* 0x000000000000094d */ /* 0x014fea0003800000 */
[----:B------:R-:W-:Y:S05]  /*58c0*/  BRA `(.L_x_100) ;  /* 0xfffffffc00e87947 */ /* 0x000fea000383ffff */
.L_x_85:
[----:B------:R-:W-:-:S06]  /*58d0*/  UISETP.GE.AND UP1, UPT, UR10, 0x4, UPT ;  /* 0x000000040a00788c */ /* 0x000fcc000bf26270 */
[----:B------:R-:W-:-:S13]  /*58e0*/  PLOP3.LUT P0, PT, PT, PT, UP1, 0x80, 0x8 ;  /* 0x000000000008781c */ /* 0x000fda0003f0f018 */
[----:B------:R-:W-:Y:S05]  /*58f0*/  @!P0 EXIT ;  /* 0x000000000000894d */ /* 0x000fea0003800000 */
[----:B------:R-:W-:Y:S01]  /*5900*/  BAR.SYNC.DEFER_BLOCKING 0x6, 0xa0 ;  /* 0x0182800000007b1d */ /* 0x000fe20000010000 */
[C---:B------:R-:W-:Y:S01]  /*5910*/  IMAD.SHL.U32 R4, R72.reuse, 0x10, RZ ;  /* 0x0000001048047824 */ /* 0x040fe200078e00ff */
[C---:B------:R-:W-:Y:S01]  /*5920*/  R2P PR, R72.reuse, 0x18 ;  /* 0x0000001848007804 */ /* 0x040fe20000000000 */
[C---:B------:R-:W-:Y:S01]  /*5930*/  IMAD.U32 R31, R72.reuse, 0x10000, RZ ;  /* 0x00010000481f7824 */ /* 0x040fe200078e00ff */
[----:B------:R-:W-:Y:S01]  /*5940*/  LOP3.LUT R72, R72, 0x60, RZ, 0xc0, !PT ;  /* 0x0000006048487812 */ /* 0x000fe200078ec0ff */
[----:B------:R-:W-:Y:S01]  /*5950*/  IMAD.MOV.U32 R70, RZ, RZ, 0xa0 ;  /* 0x000000a0ff467424 */ /* 0x000fe200078e00ff */
[----:B------:R-:W-:Y:S02]  /*5960*/  UMOV UR48, 0x400 ;  /* 0x0000040000307882 */ /* 0x000fe40000000000 */
[----:B------:R-:W1:Y:S01]  /*5970*/  LDC R61, c[0x0][0x370] ;  /* 0x0000dc00ff3d7b82 */ /* 0x000e620000000800 */
[----:B------:R-:W-:Y:S01]  /*5980*/  ULEA UR48, UR37, UR48, 0x18 ;  /* 0x0000003025307291 */ /* 0x000fe2000f8ec0ff */
[----:B------:R-:W-:Y:S01]  /*5990*/  LOP3.LUT R71, R3, 0x600, R4, 0xf8, !PT ;  /* 0x0000060003477812 */ /* 0x000fe200078ef804 */
[----:B------:R-:W-:Y:S01]  /*59a0*/  IMAD.MOV.U32 R68, RZ, RZ, 0x1 ;  /* 0x00000001ff447424 */ /* 0x000fe200078e00ff */
[----:B------:R-:W-:Y:S01]  /*59b0*/  LOP3.LUT R31, R31, 0x600000, RZ, 0xc0, !PT ;  /* 0x006000001f1f7812 */ /* 0x000fe200078ec0ff */
[----:B------:R-:W-:Y:S01]  /*59c0*/  UIADD3 UR4, UPT, UPT, UR48, 0x200, URZ ;  /* 0x0000020030047890 */ /* 0x000fe2000fffe0ff */
[----:B------:R-:W-:Y:S01]  /*59d0*/  IMAD.MOV.U32 R30, RZ, RZ, RZ ;  /* 0x000000ffff1e7224 */ /* 0x000fe200078e00ff */
[----:B------:R-:W-:Y:S01]  /*59e0*/  CS2R R66, SRZ ;  /* 0x0000000000427805 */ /* 0x000fe2000001ff00 */
[----:B------:R-:W2:Y:S01]  /*59f0*/  LDC R28, c[0x0][0xd0c] ;  /* 0x00034300ff1c7b82 */ /* 0x000ea20000000800 */
[----:B------:R-:W-:Y:S01]  /*5a00*/  IMAD.MOV.U32 R76, RZ, RZ, RZ ;  /* 0x000000ffff4c7224 */ /* 0x000fe200078e00ff */
[----:B------:R-:W-:Y:S01]  /*5a10*/  SEL R70, R70, 0x60, !P3 ;  /* 0x0000006046467807 */ /* 0x000fe20005800000 */
[----:B------:R-:W-:Y:S01]  /*5a20*/  IMAD.U32 R64, RZ, RZ, UR4 ;  /* 0x00000004ff407e24 */ /* 0x000fe2000f8e00ff */
[----:B------:R-:W3:Y:S04]  /*5a30*/  LDCU.64 UR52, c[0x0][0x348] ;  /* 0x00006900ff3477ac */ /* 0x000ee80008000a00 */
[----:B------:R-:W4:Y:S01]  /*5a40*/  LDC R60, c[0x0][0xd20] ;  /* 0x00034800ff3c7b82 */ /* 0x000f220000000800 */
[----:B------:R-:W3:Y:S01]  /*5a50*/  LDS R0, [UR48+0x1b0] ;  /* 0x0001b030ff007984 */ /* 0x000ee20008000800 */
[----:B------:R-:W-:Y:S01]  /*5a60*/  LEA R71, R71, R64, 0x2 ;  /* 0x0000004047477211 */ /* 0x000fe200078e10ff */
[----:B------:R-:W1:Y:S03]  /*5a70*/  LDCU.64 UR44, c[0x0][0xa88] ;  /* 0x00015100ff2c77ac */ /* 0x000e660008000a00 */
[C---:B------:R-:W-:Y:S01]  /*5a80*/  IADD3 R69, PT, PT, R71.reuse, 0x140, RZ ;  /* 0x0000014047457810 */ /* 0x040fe20007ffe0ff */
[----:B------:R-:W1:Y:S01]  /*5a90*/  LDCU.64 UR46, c[0x0][0xa90] ;  /* 0x00015200ff2e77ac */ /* 0x000e620008000a00 */
[----:B------:R-:W1:Y:S01]  /*5aa0*/  LDC R26, c[0x0][0xd30] ;  /* 0x00034c00ff1a7b82 */ /* 0x000e620000000800 */
[----:B------:R-:W-:Y:S01]  /*5ab0*/  @P4 IADD3 R69, PT, PT, R71, 0xc0, RZ ;  /* 0x000000c047454810 */ /* 0x000fe20007ffe0ff */
[----:B------:R-:W-:Y:S01]  /*5ac0*/  UMOV UR49, URZ ;  /* 0x000000ff00317c82 */ /* 0x000fe20008000000 */
[----:B------:R-:W-:-:S05]  /*5ad0*/  UMOV UR51, URZ ;  /* 0x000000ff00337c82 */ /* 0x000fca0008000000 */
[----:B------:R-:W1:Y:S08]  /*5ae0*/  LDC.64 R56, c[0x0][0xd10] ;  /* 0x00034400ff387b82 */ /* 0x000e700000000a00 */
[----:B------:R-:W1:Y:S08]  /*5af0*/  LDC.64 R24, c[0x0][0xd18] ;  /* 0x00034600ff187b82 */ /* 0x000e700000000a00 */
[----:B------:R-:W1:Y:S08]  /*5b00*/  LDC.64 R22, c[0x0][0xd28] ;  /* 0x00034a00ff167b82 */ /* 0x000e700000000a00 */
[----:B------:R-:W1:Y:S01]  /*5b10*/  LDC.64 R54, c[0x0][0xab0] ;  /* 0x0002ac00ff367b82 */ /* 0x000e620000000a00 */
[----:B---3--:R-:W-:-:S07]  /*5b20*/  IADD3 R31, PT, PT, R0, R31, RZ ;  /* 0x0000001f001f7210 */ /* 0x008fce0007ffe0ff */
[----:B------:R-:W3:Y:S08]  /*5b30*/  LDC.64 R52, c[0x0][0xaa8] ;  /* 0x0002aa00ff347b82 */ /* 0x000ef00000000a00 */
[----:B--2-4-:R-:W1:Y:S02]  /*5b40*/  LDC R62, c[0x0][0x374] ;  /* 0x0000dd00ff3e7b82 */ /* 0x014e640000000800 */
.L_x_144:
[----:B------:R-:W-:Y:S02]  /*5b50*/  LEA R0, R76, UR48, 0x3 ;  /* 0x000000304c007c11 */ /* 0x000fe4000f8e18ff */
[----:B------:R-:W-:Y:S02]  /*5b60*/  SHF.L.U32 R3, R66, 0x1f, RZ ;  /* 0x0000001f42037819 */ /* 0x000fe400000006ff */
[----:B------:R-:W-:Y:S02]  /*5b70*/  LEA R16, R76, UR48, 0x4 ;  /* 0x000000304c107c11 */ /* 0x000fe4000f8e20ff */
[----:B------:R-:W2:Y:S02]  /*5b80*/  SYNCS.PHASECHK.TRANS64.TRYWAIT P0, [R0+URZ+0x120], R3 ;  /* 0x00012003000075a7 */ /* 0x000ea400080011ff */
[----:B--23--:R-:W-:Y:S05]  /*5b90*/  @!P0 BRA `(.L_x_101) ;  /* 0x0000004000cc8947 */ /* 0x00cfea0003800000 */
.L_x_208:
[----:B------:R-:W4:Y:S01]  /*5ba0*/  LDC.64 R14, c[0x0][0xd10] ;  /* 0x00034400ff0e7b82 */ /* 0x000f220000000a00 */
[----:B------:R-:W3:Y:S01]  /*5bb0*/  LDS.128 R16, [R16+0x190] ;  /* 0x0001900010107984 */ /* 0x000ee20000000c00 */
[----:B-1----:R-:W-:Y:S01]  /*5bc0*/  ISETP.NE.AND P1, PT, R26, 0x1, PT ;  /* 0x000000011a00780c */ /* 0x002fe20003f25270 */
[----:B--2---:R-:W-:Y:S01]  /*5bd0*/  VIADD R0, R0, 0x130 ;  /* 0x0000013000007836 */ /* 0x004fe20000000000 */
[----:B------:R-:W-:Y:S04]  /*5be0*/  ISETP.GE.AND P0, PT, R2, 0x1, PT ;  /* 0x000000010200780c */ /* 0x000fe80003f06270 */
[----:B------:R-:W1:Y:S01]  /*5bf0*/  LDC.64 R12, c[0x0][0xd18] ;  /* 0x00034600ff0c7b82 */ /* 0x000e620000000a00 */
[----:B------:R-:W-:Y:S01]  /*5c00*/  PRMT R0, RZ, 0x654, R0 ;  /* 0x00000654ff007816 */ /* 0x000fe20000000000 */
[----:B------:R-:W-:Y:S01]  /*5c10*/  @!PT LDS RZ, [RZ] ;  /* 0x00000000fffff984 */ /* 0x000fe20000000800 */
[----:B------:R-:W-:Y:S01]  /*5c20*/  @!PT LDS RZ, [RZ] ;  /* 0x00000000fffff984 */ /* 0x000fe20000000800 */
[----:B------:R-:W-:Y:S01]  /*5c30*/  @!PT LDS RZ, [RZ] ;  /* 0x00000000fffff984 */ /* 0x000fe20000000800 */
[----:B------:R-:W-:Y:S01]  /*5c40*/  @!PT LDS RZ, [RZ] ;  /* 0x00000000fffff984 */ /* 0x000fe20000000800 */
[----:B------:R2:W-:Y:S06]  /*5c50*/  MEMBAR.ALL.CTA ;  /* 0x0000000000007992 */ /* 0x0005ec0000008000 */
[----:B--2---:R-:W2:Y:S01]  /*5c60*/  FENCE.VIEW.ASYNC.S ;  /* 0x00000000000073c6 */ /* 0x004ea20000000000 */
[----:B------:R-:W1:Y:S08]  /*5c70*/  @!P1 LDC R11, c[0x0][0xd20] ;  /* 0x00034800ff0b9b82 */ /* 0x000e700000000800 */
[----:B------:R-:W1:Y:S01]  /*5c80*/  @!P1 LDC R10, c[0x0][0xd0c] ;  /* 0x00034300ff0a9b82 */ /* 0x000e620000000800 */
[----:B--2---:R2:W-:Y:S01]  /*5c90*/  SYNCS.ARRIVE.TRANS64.RED.A1T0 RZ, [R0+URZ], RZ ;  /* 0x000000ff00ff79a7 */ /* 0x0045e200081004ff */
[----:B---3--:R-:W-:Y:S04]  /*5ca0*/  LOP3.LUT P4, RZ, R18, 0x1, RZ, 0xc0, !PT ;  /* 0x0000000112ff7812 */ /* 0x008fe8000788c0ff */
[----:B------:R-:W-:Y:S09]  /*5cb0*/  P2R R73, PR, RZ, 0x10 ;  /* 0x00000010ff497803 */ /* 0x000ff20000000000 */
[----:B------:R-:W-:Y:S02]  /*5cc0*/  @P4 MOV R29, R16 ;  /* 0x00000010001d4202 */ /* 0x000fe40000000f00 */
[----:B------:R-:W-:Y:S01]  /*5cd0*/  @P4 LOP3.LUT R27, R17, 0xffff, RZ, 0xc0, !PT ;  /* 0x0000ffff111b4812 */ /* 0x000fe200078ec0ff */
[----:B--2-4-:R-:W-:Y:S06]  /*5ce0*/  @!P0 BRA `(.L_x_102) ;  /* 0x0000000000a48947 */ /* 0x014fec0003800000 */
[----:B------:R-:W-:Y:S01]  /*5cf0*/  IMAD.HI.U32 R33, R62, R25, RZ ;  /* 0x000000193e217227 */ /* 0x000fe200078e00ff */
[----:B------:R-:W-:Y:S02]  /*5d00*/  ISETP.NE.AND P0, PT, R24, 0x1, PT ;  /* 0x000000011800780c */ /* 0x000fe40003f05270 */
[----:B------:R-:W-:Y:S01]  /*5d10*/  ISETP.NE.AND P2, PT, R2, 0x1, PT ;  /* 0x000000010200780c */ /* 0x000fe20003f45270 */
[----:B------:R-:W-:Y:S01]  /*5d20*/  IMAD.HI.U32 R34, R61, R56, RZ ;  /* 0x000000383d227227 */ /* 0x000fe200078e00ff */
[----:B------:R-:W-:Y:S02]  /*5d30*/  SHF.R.U32.HI R33, RZ, R60, R33 ;  /* 0x0000003cff217219 */ /* 0x000fe40000011621 */
[----:B------:R-:W-:Y:S01]  /*5d40*/  ISETP.NE.AND P3, PT, R28, 0x1, PT ;  /* 0x000000011c00780c */ /* 0x000fe20003f65270 */
[----:B------:R-:W-:Y:S01]  /*5d50*/  IMAD.HI.U32 R38, R29, R56, RZ ;  /* 0x000000381d267227 */ /* 0x000fe200078e00ff */
[----:B------:R-:W-:Y:S02]  /*5d60*/  SHF.R.U32.HI R34, RZ, R57, R34 ;  /* 0x00000039ff227219 */ /* 0x000fe40000011622 */
[----:B------:R-:W-:Y:S01]  /*5d70*/  SEL R3, R62, R33, !P0 ;  /* 0x000000213e037207 */ /* 0x000fe20004000000 */
[----:B------:R-:W-:Y:S01]  /*5d80*/  IMAD.HI.U32 R33, R27, R25, RZ ;  /* 0x000000191b217227 */ /* 0x000fe200078e00ff */
[----:B------:R-:W-:Y:S02]  /*5d90*/  SEL R7, R61, R34, !P3 ;  /* 0x000000223d077207 */ /* 0x000fe40005800000 */
[----:B------:R-:W-:Y:S01]  /*5da0*/  SHF.R.U32.HI R38, RZ, R57, R38 ;  /* 0x00000039ff267219 */ /* 0x000fe20000011626 */
[-C--:B------:R-:W-:Y:S04]  /*5db0*/  IMAD.HI.U32 R34, R3, R22.reuse, RZ ;  /* 0x0000001603227227 */ /* 0x080fe800078e00ff */
[----:B------:R-:W-:Y:S01]  /*5dc0*/  IMAD.HI.U32 R36, R7, R22, RZ ;  /* 0x0000001607247227 */ /* 0x000fe200078e00ff */
[-C--:B------:R-:W-:Y:S02]  /*5dd0*/  @P2 SHF.R.U32.HI R3, RZ, R23.reuse, R34 ;  /* 0x00000017ff032219 */ /* 0x080fe40000011622 */
[----:B------:R-:W-:Y:S02]  /*5de0*/  SHF.R.U32.HI R34, RZ, R60, R33 ;  /* 0x0000003cff227219 */ /* 0x000fe40000011621 */
[----:B------:R-:W-:Y:S01]  /*5df0*/  @P2 SHF.R.U32.HI R7, RZ, R23, R36 ;  /* 0x00000017ff072219 */ /* 0x000fe20000011624 */
[C---:B------:R-:W-:Y:S01]  /*5e00*/  IMAD R4, R2.reuse, R3, RZ ;  /* 0x0000000302047224 */ /* 0x040fe200078e02ff */
[----:B------:R-:W-:Y:S02]  /*5e10*/  SEL R5, R27, R34, !P0 ;  /* 0x000000221b057207 */ /* 0x000fe40004000000 */
[----:B------:R-:W-:Y:S01]  /*5e20*/  SEL R3, R29, R38, !P3 ;  /* 0x000000261d037207 */ /* 0x000fe20005800000 */
[----:B------:R-:W-:Y:S01]  /*5e30*/  IMAD R6, R2, R7, RZ ;  /* 0x0000000702067224 */ /* 0x000fe200078e02ff */
[C---:B------:R-:W-:Y:S01]  /*5e40*/  ISETP.GE.AND P0, PT, R5.reuse, R4, PT ;  /* 0x000000040500720c */ /* 0x040fe20003f06270 */
[----:B------:R-:W-:Y:S03]  /*5e50*/  IMAD.HI.U32 R8, R5, R22, RZ ;  /* 0x0000001605087227 */ /* 0x000fe600078e00ff */
[----:B------:R-:W-:Y:S01]  /*5e60*/  ISETP.GE.OR P0, PT, R3, R6, P0 ;  /* 0x000000060300720c */ /* 0x000fe20000706670 */
[----:B------:R-:W-:Y:S01]  /*5e70*/  IMAD.MOV R6, RZ, RZ, -R3 ;  /* 0x000000ffff067224 */ /* 0x000fe200078e0a03 */
[-C--:B------:R-:W-:Y:S03]  /*5e80*/  SHF.R.U32.HI R8, RZ, R23.reuse, R8 ;  /* 0x00000017ff087219 */ /* 0x080fe60000011608 */
[----:B------:R-:W-:Y:S01]  /*5e90*/  IMAD R29, R28, R6, R29 ;  /* 0x000000061c1d7224 */ /* 0x000fe200078e021d */
[----:B------:R-:W-:Y:S05]  /*5ea0*/  SEL R9, R5, R8, !P2 ;  /* 0x0000000805097207 */ /* 0x000fea0005000000 */
[----:B------:R-:W-:Y:S02]  /*5eb0*/  IMAD.MOV R8, RZ, RZ, -R9 ;  /* 0x000000ffff087224 */ /* 0x000fe400078e0a09 */
[C---:B------:R-:W-:Y:S04]  /*5ec0*/  @!P0 IMAD.HI.U32 R4, R3.reuse, R22, RZ ;  /* 0x0000001603048227 */ /* 0x040fe800078e00ff */
[----:B------:R-:W-:Y:S01]  /*5ed0*/  IMAD R8, R2, R8, R5 ;  /* 0x0000000802087224 */ /* 0x000fe200078e0205 */
[----:B------:R-:W-:Y:S04]  /*5ee0*/  @!P0 SHF.R.U32.HI R4, RZ, R23, R4 ;  /* 0x00000017ff048219 */ /* 0x000fe80000011604 */
[----:B------:R-:W-:Y:S02]  /*5ef0*/  @!P0 SEL R0, R3, R4, !P2 ;  /* 0x0000000403008207 */ /* 0x000fe40005000000 */
[----:B------:R-:W-:Y:S02]  /*5f00*/  IADD3 R4, PT, PT, -R5, RZ, RZ ;  /* 0x000000ff05047210 */ /* 0x000fe40007ffe1ff */
[----:B------:R-:W-:Y:S01]  /*5f10*/  @!P0 IADD3 R9, PT, PT, R9, -R0, RZ ;  /* 0x8000000009098210 */ /* 0x000fe20007ffe0ff */
[----:B------:R-:W-:Y:S02]  /*5f20*/  @!P0 IMAD R0, R7, R8, R0 ;  /* 0x0000000807008224 */ /* 0x000fe400078e0200 */
[----:B------:R-:W-:Y:S02]  /*5f30*/  IMAD R27, R24, R4, R27 ;  /* 0x00000004181b7224 */ /* 0x000fe400078e021b */
[----:B------:R-:W-:Y:S02]  /*5f40*/  @!P0 IMAD R5, R9, R2, R3 ;  /* 0x0000000209058224 */ /* 0x000fe400078e0203 */
[----:B------:R-:W-:Y:S04]  /*5f50*/  @!P0 IMAD.MOV.U32 R3, RZ, RZ, R0 ;  /* 0x000000ffff038224 */ /* 0x000fe800078e0000 */
[----:B------:R-:W-:Y:S02]  /*5f60*/  IMAD R29, R3, R28, R29 ;  /* 0x0000001c031d7224 */ /* 0x000fe400078e021d */
[----:B------:R-:W-:Y:S07]  /*5f70*/  IMAD R27, R5, R24, R27 ;  /* 0x00000018051b7224 */ /* 0x000fee00078e021b */
.L_x_102:
[----:B-1----:R-:W-:Y:S01]  /*5f80*/  @!P1 ISETP.NE.AND P0, PT, R12, 0x1, PT ;  /* 0x000000010c00980c */ /* 0x002fe20003f05270 */
[----:B------:R-:W-:Y:S01]  /*5f90*/  @!P1 IMAD.HI.U32 R4, R27, R13, RZ ;  /* 0x0000000d1b049227 */ /* 0x000fe200078e00ff */
[----:B------:R-:W-:Y:S01]  /*5fa0*/  R2UR UR41, R21 ;  /* 0x00000000152972ca */ /* 0x000fe200000e0000 */
[----:B------:R-:W-:Y:S01]  /*5fb0*/  BSSY.RECONVERGENT B6, `(.L_x_103) ;  /* 0x0000031000067945 */ /* 0x000fe20003800200 */
[----:B------:R-:W-:Y:S01]  /*5fc0*/  R2UR UR42, R20 ;  /* 0x00000000142a72ca */ /* 0x000fe200000e0000 */
[----:B------:R-:W-:Y:S01]  /*5fd0*/  @!P1 IMAD.HI.U32 R0, R29, R14, RZ ;  /* 0x0000000e1d009227 */ /* 0x000fe200078e00ff */
[----:B------:R-:W-:Y:S02]  /*5fe0*/  @!P1 SHF.R.U32.HI R4, RZ, R11, R4 ;  /* 0x0000000bff049219 */ /* 0x000fe40000011604 */
[----:B------:R-:W-:Y:S01]  /*5ff0*/  @!P1 ISETP.NE.AND P2, PT, R10, 0x1, PT ;  /* 0x000000010a00980c */ /* 0x000fe20003f45270 */
[----:B------:R-:W-:Y:S01]  /*6000*/  VIADD R76, R76, 0x1 ;  /* 0x000000014c4c7836 */ /* 0x000fe20000000000 */
[----:B------:R-:W-:Y:S02]  /*6010*/  @!P1 SEL R3, R27, R4, !P0 ;  /* 0x000000041b039207 */ /* 0x000fe40004000000 */
[----:B------:R-:W-:Y:S02]  /*6020*/  @!P1 SHF.R.U32.HI R0, RZ, R15, R0 ;  /* 0x0000000fff009219 */ /* 0x000fe40000011600 */
[----:B------:R-:W-:Y:S01]  /*6030*/  LOP3.LUT P0, RZ, R64, 0x1f0, RZ, 0xc0, !PT ;  /* 0x000001f040ff7812 */ /* 0x000fe2000780c0ff */
[----:B------:R-:W-:Y:S01]  /*6040*/  USHF.L.U32 UR41, UR41, 0x7, URZ ;  /* 0x0000000729297899 */ /* 0x000fe200080006ff */
[----:B------:R-:W-:Y:S01]  /*6050*/  @!P1 SEL R4, R29, R0, !P2 ;  /* 0x000000001d049207 */ /* 0x000fe20005000000 */
[----:B------:R-:W-:Y:S01]  /*6060*/  USHF.L.U32 UR42, UR42, 0x6, URZ ;  /* 0x000000062a2a7899 */ /* 0x000fe200080006ff */
[----:B------:R-:W-:Y:S03]  /*6070*/  @P4 SHF.R.U32.HI R65, RZ, 0x10, R17 ;  /* 0x00000010ff414819 */ /* 0x000fe60000011611 */
[----:B------:R-:W-:Y:S02]  /*6080*/  @!P1 IMAD.IADD R0, R3, 0x1, -R4 ;  /* 0x0000000103009824 */ /* 0x000fe400078e0a04 */
[----:B------:R-:W-:Y:S02]  /*6090*/  @!P1 IMAD.IADD R3, R4, 0x1, -R3 ;  /* 0x0000000104039824 */ /* 0x000fe400078e0a03 */
[----:B------:R-:W-:Y:S02]  /*60a0*/  @!P1 IMAD R29, R0, R10, R29 ;  /* 0x0000000a001d9224 */ /* 0x000fe400078e021d */
[----:B------:R-:W-:Y:S01]  /*60b0*/  @!P1 IMAD R27, R3, R12, R27 ;  /* 0x0000000c031b9224 */ /* 0x000fe200078e021b */
[----:B------:R-:W-:Y:S06]  /*60c0*/  @!P0 BRA `(.L_x_104) ;  /* 0x00000000007c8947 */ /* 0x000fec0003800000 */
[----:B------:R-:W1:Y:S01]  /*60d0*/  LDCU.64 UR8, c[0x4][0x80] ;  /* 0x01001000ff0877ac */ /* 0x000e620008000a00 */
[----:B------:R-:W-:Y:S01]  /*60e0*/  MOV R16, 0x0 ;  /* 0x0000000000107802 */ /* 0x000fe20000000f00 */
[----:B------:R-:W-:Y:S02]  /*60f0*/  HFMA2 R12, -RZ, RZ, 0, 5.9604644775390625e-08 ;  /* 0x00000001ff0c7431 */ /* 0x000fe400000001ff */
[----:B------:R-:W-:Y:S01]  /*6100*/  IMAD.MOV.U32 R8, RZ, RZ, 0x70 ;  /* 0x00000070ff087424 */ /* 0x000fe200078e00ff */
[----:B------:R2:W3:Y:S01]  /*6110*/  LDC.64 R14, c[0x4][R16] ;  /* 0x01000000100e7b82 */ /* 0x0004e20000000a00 */
[----:B------:R-:W4:Y:S01]  /*6120*/  LDCU.64 UR6, c[0x4][0x88] ;  /* 0x01001100ff0677ac */ /* 0x000f220008000a00 */
[----:B------:R-:W-:Y:S01]  /*6130*/  IMAD.MOV.U32 R13, RZ, RZ, RZ ;  /* 0x000000ffff0d7224 */ /* 0x000fe200078e00ff */
[----:B------:R-:W2:Y:S01]  /*6140*/  LDCU.64 UR4, c[0x4][0x8] ;  /* 0x01000100ff0477ac */ /* 0x000ea20008000a00 */
[----:B-1----:R-:W-:Y:S01]  /*6150*/  MOV R5, UR9 ;  /* 0x0000000900057c02 */ /* 0x002fe20008000f00 */
[----:B------:R-:W-:Y:S01]  /*6160*/  IMAD.U32 R4, RZ, RZ, UR8 ;  /* 0x00000008ff047e24 */ /* 0x000fe2000f8e00ff */
[----:B----4-:R-:W-:Y:S01]  /*6170*/  MOV R7, UR7 ;  /* 0x0000000700077c02 */ /* 0x010fe20008000f00 */
[----:B------:R-:W-:Y:S01]  /*6180*/  IMAD.U32 R6, RZ, RZ, UR6 ;  /* 0x00000006ff067e24 */ /* 0x000fe2000f8e00ff */
[----:B--2---:R-:W-:Y:S01]  /*6190*/  MOV R11, UR5 ;  /* 0x00000005000b7c02 */ /* 0x004fe20008000f00 */
[----:B------:R-:W-:Y:S02]  /*61a0*/  IMAD.U32 R10, RZ, RZ, UR4 ;  /* 0x00000004ff0a7e24 */ /* 0x000fe4000f8e00ff */
[----:B------:R-:W-:Y:S07]  /*61b0*/  LEPC R20, `(.L_x_105) ;  /* 0x000000001014794e */ /* 0x000fee0000000000 */
[----:B---3-5:R-:W-:Y:S05]  /*61c0*/  CALL.ABS.NOINC R14 ;  /* 0x000000000e007343 */ /* 0x028fea0003c00000 */
.L_x_105:
[----:B------:R-:W1:Y:S01]  /*61d0*/  LDCU.64 UR8, c[0x4][0x80] ;  /* 0x01001000ff0877ac */ /* 0x000e620008000a00 */
[----:B------:R-:W2:Y:S01]  /*61e0*/  LDC.64 R16, c[0x4][R16] ;  /* 0x0100000010107b82 */ /* 0x000ea20000000a00 */
[----:B------:R-:W-:Y:S02]  /*61f0*/  HFMA2 R12, -RZ, RZ, 0, 5.9604644775390625e-08 ;  /* 0x00000001ff0c7431 */ /* 0x000fe400000001ff */
[----:B------:R-:W-:Y:S02]  /*6200*/  IMAD.MOV.U32 R8, RZ, RZ, 0x70 ;  /* 0x00000070ff087424 */ /* 0x000fe400078e00ff */
[----:B------:R-:W-:Y:S01]  /*6210*/  IMAD.MOV.U32 R13, RZ, RZ, RZ ;  /* 0x000000ffff0d7224 */ /* 0x000fe200078e00ff */
[----:B------:R-:W3:Y:S01]  /*6220*/  LDCU.64 UR6, c[0x4][0x88] ;  /* 0x01001100ff0677ac */ /* 0x000ee20008000a00 */
[----:B------:R-:W4:Y:S01]  /*6230*/  LDCU.64 UR4, c[0x4][0x8] ;  /* 0x01000100ff0477ac */ /* 0x000f220008000a00 */
[----:B-1----:R-:W-:Y:S02]  /*6240*/  MOV R4, UR8 ;  /* 0x0000000800047c02 */ /* 0x002fe40008000f00 */
[----:B------:R-:W-:Y:S02]  /*6250*/  MOV R5, UR9 ;  /* 0x0000000900057c02 */ /* 0x000fe40008000f00 */
[----:B---3--:R-:W-:Y:S01]  /*6260*/  MOV R7, UR7 ;  /* 0x0000000700077c02 */ /* 0x008fe20008000f00 */
[----:B------:R-:W-:Y:S01]  /*6270*/  IMAD.U32 R6, RZ, RZ, UR6 ;  /* 0x00000006ff067e24 */ /* 0x000fe2000f8e00ff */
[----:B----4-:R-:W-:Y:S01]  /*6280*/  MOV R11, UR5 ;  /* 0x00000005000b7c02 */ /* 0x010fe20008000f00 */
[----:B------:R-:W-:Y:S02]  /*6290*/  IMAD.U32 R10, RZ, RZ, UR4 ;  /* 0x00000004ff0a7e24 */ /* 0x000fe4000f8e00ff */
[----:B------:R-:W-:Y:S07]  /*62a0*/  LEPC R20, `(.L_x_104) ;  /* 0x000000001014794e */ /* 0x000fee0000000000 */
[----:B--2---:R-:W-:Y:S05]  /*62b0*/  CALL.ABS.NOINC R16 ;  /* 0x0000000010007343 */ /* 0x004fea0003c00000 */
.L_x_104:
[----:B------:R-:W-:Y:S05]  /*62c0*/  BSYNC.RECONVERGENT B6 ;  /* 0x0000000000067941 */ /* 0x000fea0003800200 */
.L_x_103:
[----:B------:R-:W-:Y:S01]  /*62d0*/  ISETP.NE.U32.AND P4, PT, R54, RZ, PT ;  /* 0x000000ff3600720c */ /* 0x000fe20003f85070 */
[----:B------:R-:W-:Y:S01]  /*62e0*/  UISETP.NE.AND UP2, UPT, UR50, URZ, UPT ;  /* 0x000000ff3200728c */ /* 0x000fe2000bf45270 */
[----:B------:R-:W-:Y:S01]  /*62f0*/  ISETP.NE.U32.AND P2, PT, RZ, UR44, PT ;  /* 0x0000002cff007c0c */ /* 0x000fe2000bf45070 */
[----:B------:R-:W-:Y:S01]  /*6300*/  UISETP.NE.U32.AND UP1, UPT, UR46, URZ, UPT ;  /* 0x000000ff2e00728c */ /* 0x000fe2000bf25070 */
[----:B------:R-:W-:Y:S01]  /*6310*/  ISETP.NE.AND.EX P4, PT, R55, RZ, PT, P4 ;  /* 0x000000ff3700720c */ /* 0x000fe20003f85340 */
[----:B------:R-:W-:Y:S01]  /*6320*/  UPLOP3.LUT UP0, UPT, UPT, UPT, UPT, 0x40, 0x4 ;  /* 0x000000000004789c */ /* 0x000fe20003f0e870 */
[----:B------:R-:W-:Y:S01]  /*6330*/  ISETP.NE.AND.EX P2, PT, RZ, UR45, PT, P2 ;  /* 0x0000002dff007c0c */ /* 0x000fe2000bf45320 */
[----:B------:R-:W-:Y:S01]  /*6340*/  UISETP.NE.AND.EX UP1, UPT, UR47, URZ, UPT, UP1 ;  /* 0x000000ff2f00728c */ /* 0x000fe2000bf25310 */
[----:B------:R-:W-:Y:S04]  /*6350*/  PLOP3.LUT P1, PT, PT, PT, UP2, 0x80, 0x8 ;  /* 0x000000000008781c */ /* 0x000fe80003f2f028 */
[----:B------:R-:W-:Y:S06]  /*6360*/  @UP2 UPLOP3.LUT UP0, UPT, UPT, UPT, UP1, 0x80, 0x8 ;  /* 0x000000000008289c */ /* 0x000fec0003f0f010 */
[----:B------:R-:W-:Y:S01]  /*6370*/  PLOP3.LUT P0, PT, PT, PT, UP0, 0x80, 0x8 ;  /* 0x000000000008781c */ /* 0x000fe20003f0f008 */
[----:B------:R-:W-:Y:S01]  /*6380*/  @!UPT UIADD3 URZ, UPT, UPT, URZ, URZ, URZ ;  /* 0x000000fffffff290 */ /* 0x000fe2000fffe0ff */
[----:B------:R-:W-:Y:S11]  /*6390*/  BRA.U !UP1, `(.L_x_106) ;  /* 0x0000000109387547 */ /* 0x000ff6000b800000 */
[----:B------:R-:W-:Y:S01]  /*63a0*/  UISETP.NE.U32.AND UP0, UPT, UR44, URZ, UPT ;  /* 0x000000ff2c00728c */ /* 0x000fe2000bf05070 */
[----:B------:R-:W-:Y:S02]  /*63b0*/  HFMA2 R0, -RZ, RZ, 0, 5.9604644775390625e-08 ;  /* 0x00000001ff007431 */ /* 0x000fe400000001ff */
[----:B------:R-:W-:Y:S01]  /*63c0*/  IMAD.MOV.U32 R59, RZ, RZ, 0x1 ;  /* 0x00000001ff3b7424 */ /* 0x000fe200078e00ff */
[----:B------:R-:W-:Y:S06]  /*63d0*/  UISETP.NE.AND.EX UP0, UPT, UR45, URZ, UPT, UP0 ;  /* 0x000000ff2d00728c */ /* 0x000fec000bf05300 */
[----:B------:R-:W-:Y:S05]  /*63e0*/  PLOP3.LUT P3, PT, PT, PT, UP0, 0x80, 0x8 ;  /* 0x000000000008781c */ /* 0x000fea0003f6f008 */
[----:B------:R-:W1:Y:S01]  /*63f0*/  @UP0 LDCU.64 UR6, c[0x0][0xa88] ;  /* 0x00015100ff0607ac */ /* 0x000e620008000a00 */
[----:B------:R-:W-:Y:S07]  /*6400*/  @UP0 UIMAD UR4, UR36, UR46, URZ ;  /* 0x0000002e240402a4 */ /* 0x000fee000f8e02ff */
[----:B------:R-:W-:Y:S01]  /*6410*/  @!P3 PRMT R59, R0, 0x7610, R59 ;  /* 0x00007610003bb816 */ /* 0x000fe2000000003b */
[----:B-1----:R-:W-:Y:S03]  /*6420*/  @UP0 UIMAD.WIDE UR6, UR4, 0x4, UR6 ;  /* 0x00000004040608a5 */ /* 0x002fe6000f8e0206 */
[----:B------:R-:W1:Y:S03]  /*6430*/  @!UP0 LDCU UR4, c[0x0][0xa80] ;  /* 0x00015000ff0487ac */ /* 0x000e660008000800 */
[----:B------:R-:W-:Y:S01]  /*6440*/  IMAD.U32 R4, RZ, RZ, UR6 ;  /* 0x00000006ff047e24 */ /* 0x000fe2000f8e00ff */
[----:B------:R-:W-:Y:S05]  /*6450*/  MOV R5, UR7 ;  /* 0x0000000700057c02 */ /* 0x000fea0008000f00 */
[----:B-----5:R2:W5:Y:S02]  /*6460*/  @P3 LDG.E R35, desc[UR38][R4.64] ;  /* 0x0000002604233981 */ /* 0x020564000c1e1900 */
[----:B-12---:R-:W-:Y:S02]  /*6470*/  @!P3 IMAD.U32 R35, RZ, RZ, UR4 ;  /* 0x00000004ff23be24 */ /* 0x006fe4000f8e00ff */
.L_x_106:
[----:B------:R-:W-:Y:S05]  /*6480*/  @!P4 BRA `(.L_x_107) ;  /* 0x000000000020c947 */ /* 0x000fea0003800000 */
[----:B------:R-:W-:Y:S04]  /*6490*/  ISETP.NE.U32.AND P3, PT, R52, RZ, PT ;  /* 0x000000ff3400720c */ /* 0x000fe80003f65070 */
[----:B------:R-:W-:Y:S11]  /*64a0*/  ISETP.NE.AND.EX P3, PT, R53, RZ, PT, P3 ;  /* 0x000000ff3500720c */ /* 0x000ff60003f65330 */
[----:B------:R-:W-:Y:S02]  /*64b0*/  @!UPT UIADD3 URZ, UPT, UPT, URZ, URZ, URZ ;  /* 0x000000fffffff290 */ /* 0x000fe4000fffe0ff */
[----:B------:R-:W1:Y:S01]  /*64c0*/  @P3 LDC.64 R4, c[0x0][0xaa8] ;  /* 0x0002aa00ff043b82 */ /* 0x000e620000000a00 */
[----:B------:R-:W-:Y:S04]  /*64d0*/  @P3 IMAD R0, R54, UR36, RZ ;  /* 0x0000002436003c24 */ /* 0x000fe8000f8e02ff */
[----:B-1----:R-:W-:Y:S05]  /*64e0*/  @P3 IMAD.WIDE R4, R0, 0x4, R4 ;  /* 0x0000000400043825 */ /* 0x002fea00078e0204 */
[----:B-----5:R1:W5:Y:S02]  /*64f0*/  @P3 LDG.E R32, desc[UR38][R4.64] ;  /* 0x0000002604203981 */ /* 0x020364000c1e1900 */
[----:B-1----:R-:W2:Y:S02]  /*6500*/  @!P3 LDC R32, c[0x0][0xaa0] ;  /* 0x0002a800ff20bb82 */ /* 0x002ea40000000800 */
.L_x_107:
[----:B-----5:R-:W-:Y:S01]  /*6510*/  FSETP.NEU.AND P3, PT, R35, RZ, PT ;  /* 0x000000ff2300720b */ /* 0x020fe20003f6d000 */
[----:B------:R-:W-:Y:S01]  /*6520*/  BSSY B1, `(.L_x_108) ;  /* 0x0000047000017945 */ /* 0x000fe20003800000 */
[----:B------:R-:W-:Y:S01]  /*6530*/  SEL R4, RZ, 0xffffffff, P2 ;  /* 0xffffffffff047807 */ /* 0x000fe20001000000 */
[----:B------:R-:W-:Y:S01]  /*6540*/  IMAD.MOV.U32 R81, RZ, RZ, 0x1 ;  /* 0x00000001ff517424 */ /* 0x000fe200078e00ff */
[----:B------:R-:W-:Y:S01]  /*6550*/  @P1 LOP3.LUT P2, RZ, R59, 0xff, RZ, 0xc0, !PT ;  /* 0x000000ff3bff1812 */ /* 0x000fe2000784c0ff */
[----:B------:R-:W-:Y:S01]  /*6560*/  IMAD R33, R30, 0x40, R31 ;  /* 0x000000401e217824 */ /* 0x000fe200078e021f */
[----:B------:R-:W-:Y:S01]  /*6570*/  @P1 SEL R3, RZ, 0xffffffff, P3 ;  /* 0xffffffffff031807 */ /* 0x000fe20001800000 */
[----:B------:R-:W-:Y:S01]  /*6580*/  IMAD.IADD R78, R71, 0x1, R70 ;  /* 0x00000001474e7824 */ /* 0x000fe200078e0246 */
[----:B------:R-:W-:Y:S01]  /*6590*/  LOP3.LUT R68, R68, 0x1, RZ, 0x3c, !PT ;  /* 0x0000000144447812 */ /* 0x000fe200078e3cff */
[----:B------:R-:W-:Y:S01]  /*65a0*/  IMAD.IADD R74, R70, 0x1, R69 ;  /* 0x00000001464a7824 */ /* 0x000fe200078e0245 */
[----:B------:R-:W-:Y:S01]  /*65b0*/  @P0 SEL R3, R4, R3, !P2 ;  /* 0x0000000304030207 */ /* 0x000fe20005000000 */
[----:B------:R-:W-:Y:S01]  /*65c0*/  IMAD.MOV.U32 R80, RZ, RZ, RZ ;  /* 0x000000ffff507224 */ /* 0x000fe200078e00ff */
[----:B------:R-:W-:Y:S01]  /*65d0*/  LEA R79, R30, UR48, 0x3 ;  /* 0x000000301e4f7c11 */ /* 0x000fe2000f8e18ff */
[----:B------:R-:W-:Y:S01]  /*65e0*/  IMAD.MOV.U32 R50, RZ, RZ, RZ ;  /* 0x000000ffff327224 */ /* 0x000fe200078e00ff */
[----:B------:R-:W-:Y:S02]  /*65f0*/  @P1 LOP3.LUT R3, R3, 0x1, RZ, 0xc0, !PT ;  /* 0x0000000103031812 */ /* 0x000fe400078ec0ff */
[----:B------:R-:W-:Y:S02]  /*6600*/  CS2R R48, SRZ ;  /* 0x0000000000307805 */ /* 0x000fe4000001ff00 */
[----:B------:R-:W-:Y:S02]  /*6610*/  SHF.L.U32 R0, R67, 0x1f, RZ ;  /* 0x0000001f43007819 */ /* 0x000fe400000006ff */
[----:B------:R-:W-:Y:S02]  /*6620*/  CS2R R46, SRZ ;  /* 0x00000000002e7805 */ /* 0x000fe4000001ff00 */
[----:B------:R-:W-:Y:S02]  /*6630*/  ISETP.NE.U32.OR P5, PT, R3, 0x1, !P1 ;  /* 0x000000010300780c */ /* 0x000fe40004fa5470 */
[----:B------:R-:W-:Y:S02]  /*6640*/  CS2R R44, SRZ ;  /* 0x00000000002c7805 */ /* 0x000fe4000001ff00 */
[----:B------:R-:W-:Y:S02]  /*6650*/  PLOP3.LUT P2, PT, PT, PT, UP1, 0x80, 0x8 ;  /* 0x000000000008781c */ /* 0x000fe40003f4f018 */
[----:B------:R-:W-:Y:S02]  /*6660*/  CS2R R42, SRZ ;  /* 0x00000000002a7805 */ /* 0x000fe4000001ff00 */
[----:B------:R-:W-:Y:S02]  /*6670*/  LOP3.LUT P4, R75, R59, 0xff, RZ, 0xc0, !PT ;  /* 0x000000ff3b4b7812 */ /* 0x000fe4000788c0ff */
[----:B------:R-:W-:Y:S02]  /*6680*/  CS2R R40, SRZ ;  /* 0x0000000000287805 */ /* 0x000fe4000001ff00 */
[----:B------:R-:W-:Y:S02]  /*6690*/  SEL R3, RZ, 0xffffffff, P3 ;  /* 0xffffffffff037807 */ /* 0x000fe40001800000 */
[----:B------:R-:W-:Y:S02]  /*66a0*/  CS2R R38, SRZ ;  /* 0x0000000000267805 */ /* 0x000fe4000001ff00 */
[----:B------:R-:W-:Y:S02]  /*66b0*/  P2R R77, PR, RZ, 0x20 ;  /* 0x00000020ff4d7803 */ /* 0x000fe40000000000 */
[----:B------:R-:W-:Y:S01]  /*66c0*/  CS2R R36, SRZ ;  /* 0x0000000000247805 */ /* 0x000fe2000001ff00 */
[----:B------:R-:W-:Y:S01]  /*66d0*/  IMAD.MOV.U32 R34, RZ, RZ, RZ ;  /* 0x000000ffff227224 */ /* 0x000fe200078e00ff */
[----:B------:R-:W-:Y:S02]  /*66e0*/  @P5 SHF.L.U32 R5, R68, 0x1f, RZ ;  /* 0x0000001f44055819 */ /* 0x000fe400000006ff */
[----:B------:R-:W-:Y:S02]  /*66f0*/  @P2 SEL R3, R4, R3, !P4 ;  /* 0x0000000304032207 */ /* 0x000fe40006000000 */
[----:B------:R-:W1:Y:S02]  /*6700*/  @P5 SYNCS.PHASECHK.TRANS64.TRYWAIT P1, [UR48+0xd0], R5 ;  /* 0x0000d005ff0055a7 */ /* 0x000e640008021130 */
[----:B------:R-:W-:Y:S04]  /*6710*/  LOP3.LUT R3, R3, 0x1, RZ, 0xc0, !PT ;  /* 0x0000000103037812 */ /* 0x000fe800078ec0ff */
[----:B------:R-:W-:Y:S04]  /*6720*/  ISETP.NE.U32.AND P2, PT, R3, 0x1, PT ;  /* 0x000000010300780c */ /* 0x000fe80003f45070 */
[----:B------:R-:W-:Y:S01]  /*6730*/  P2R R82, PR, RZ, 0x4 ;  /* 0x00000004ff527803 */ /* 0x000fe20000000000 */
[----:B------:R3:W4:Y:S01]  /*6740*/  SYNCS.PHASECHK.TRANS64.TRYWAIT P0, [R79+URZ+0x140], R0 ;  /* 0x000140004f0075a7 */ /* 0x00072200080011ff */
[----:B-1----:R-:W-:Y:S01]  /*6750*/  @P5 SEL R81, RZ, 0x1, !P1 ;  /* 0x00000001ff515807 */ /* 0x002fe20004800000 */
[----:B---3--:R-:W-:Y:S06]  /*6760*/  @!P5 BRA `(.L_x_109) ;  /* 0x000000000088d947 */ /* 0x008fec0003800000 */
[----:B------:R-:W-:Y:S01]  /*6770*/  IMAD.MOV.U32 R34, RZ, RZ, RZ ;  /* 0x000000ffff227224 */ /* 0x000fe200078e00ff */
[----:B------:R-:W-:Y:S01]  /*6780*/  ISETP.NE.AND P1, PT, R81, RZ, PT ;  /* 0x000000ff5100720c */ /* 0x000fe20003f25270 */
[----:B------:R-:W-:Y:S01]  /*6790*/  BSSY B0, `(.L_x_110) ;  /* 0x000000c000007945 */ /* 0x000fe20003800000 */
[----:B------:R-:W-:Y:S02]  /*67a0*/  CS2R R36, SRZ ;  /* 0x0000000000247805 */ /* 0x000fe4000001ff00 */
[----:B------:R-:W-:Y:S02]  /*67b0*/  CS2R R38, SRZ ;  /* 0x0000000000267805 */ /* 0x000fe4000001ff00 */
[----:B------:R-:W-:Y:S02]  /*67c0*/  CS2R R40, SRZ ;  /* 0x0000000000287805 */ /* 0x000fe4000001ff00 */
[----:B------:R-:W-:Y:S02]  /*67d0*/  CS2R R42, SRZ ;  /* 0x00000000002a7805 */ /* 0x000fe4000001ff00 */
[----:B------:R-:W-:Y:S02]  /*67e0*/  CS2R R44, SRZ ;  /* 0x00000000002c7805 */ /* 0x000fe4000001ff00 */
[----:B------:R-:W-:Y:S02]  /*67f0*/  CS2R R46, SRZ ;  /* 0x00000000002e7805 */ /* 0x000fe4000001ff00 */
[----:B------:R-:W-:Y:S01]  /*6800*/  CS2R R48, SRZ ;  /* 0x0000000000307805 */ /* 0x000fe2000001ff00 */
[----:B------:R-:W-:Y:S06]  /*6810*/  @P1 BRA `(.L_x_111) ;  /* 0x00000000000c1947 */ /* 0x000fec0003800000 */
[----:B------:R-:W-:Y:S04]  /*6820*/  SHF.L.U32 R4, R68, 0x1f, RZ ;  /* 0x0000001f44047819 */ /* 0x000fe800000006ff */
[----:B------:R-:W1:Y:S02]  /*6830*/  SYNCS.PHASECHK.TRANS64.TRYWAIT P1, [UR48+0xd0], R4 ;  /* 0x0000d004ff0075a7 */ /* 0x000e640008021130 */
[----:B-1----:R-:W-:Y:S05]  /*6840*/  @!P1 BRA `(.L_x_112) ;  /* 0x0000003400b49947 */ /* 0x002fea0003800000 */
.L_x_111:
[----:B------:R-:W-:Y:S05]  /*6850*/  BSYNC B0 ;  /* 0x0000000000007941 */ /* 0x000fea0003800000 */
.L_x_110:
[----:B------:R-:W-:Y:S01]  /*6860*/  ISETP.NE.AND P1, PT, R82, RZ, PT ;  /* 0x000000ff5200720c */ /* 0x000fe20003f25270 */
[----:B------:R-:W-:Y:S11]  /*6870*/  HFMA2 R80, -RZ, RZ, 0, 5.9604644775390625e-08 ;  /* 0x00000001ff507431 */ /* 0x000ff600000001ff */
[----:B------:R-:W-:Y:S01]  /*6880*/  @!UPT UIADD3 URZ, UPT, UPT, URZ, URZ, URZ ;  /* 0x000000fffffff290 */ /* 0x000fe2000fffe0ff */
[----:B------:R3:W1:Y:S04]  /*6890*/  @P1 LDS R50, [R74+0x600] ;  /* 0x000600004a321984 */ /* 0x0006680000000800 */
[----:B------:R3:W1:Y:S04]  /*68a0*/  @P1 LDS R34, [R71] ;  /* 0x0000000047221984 */ /* 0x0006680000000800 */
[----:B------:R3:W1:Y:S04]  /*68b0*/  @P1 LDS R36, [R78] ;  /* 0x000000004e241984 */ /* 0x0006680000000800 */
[----:B------:R3:W1:Y:S04]  /*68c0*/  @P1 LDS R37, [R69] ;  /* 0x0000000045251984 */ /* 0x0006680000000800 */
[----:B------:R3:W1:Y:S04]  /*68d0*/  @P1 LDS R38, [R74] ;  /* 0x000000004a261984 */ /* 0x0006680000000800 */
[----:B------:R3:W1:Y:S04]  /*68e0*/  @P1 LDS R39, [R71+0x200] ;  /* 0x0002000047271984 */ /* 0x0006680000000800 */
        /* <DEDUP_REMOVED lines=9> */
[----:B------:R3:W1:Y:S02]  /*6980*/  @P1 LDS R49, [R69+0x600] ;  /* 0x0006000045311984 */ /* 0x0006640000000800 */
.L_x_109:
[----:B------:R-:W-:Y:S05]  /*6990*/  BSYNC B1 ;  /* 0x0000000000017941 */ /* 0x000fea0003800000 */
.L_x_108:
[----:B-1----:R-:W-:Y:S04]  /*69a0*/  SHF.R.U32.HI R4, RZ, 0x15, R33 ;  /* 0x00000015ff047819 */ /* 0x002fe80000011621 */
[----:B------:R-:W-:Y:S01]  /*69b0*/  LOP3.LUT P1, RZ, R4, 0x3, R63, 0x48, !PT ;  /* 0x0000000304ff7812 */ /* 0x000fe2000782483f */
[----:B------:R-:W-:Y:S01]  /*69c0*/  @!UPT UIADD3 URZ, UPT, UPT, URZ, URZ, URZ ;  /* 0x000000fffffff290 */ /* 0x000fe2000fffe0ff */
[----:B----4-:R-:W-:Y:S11]  /*69d0*/  @P0 BRA `(.L_x_113) ;  /* 0x0000000000080947 */ /* 0x010ff60003800000 */
[----:B------:R-:W1:Y:S02]  /*69e0*/  SYNCS.PHASECHK.TRANS64.TRYWAIT P0, [R79+URZ+0x140], R0 ;  /* 0x000140004f0075a7 */ /* 0x000e6400080011ff */
[----:B-1----:R-:W-:Y:S05]  /*69f0*/  @!P0 BRA `(.L_x_114) ;  /* 0x0000003400608947 */ /* 0x002fea0003800000 */
.L_x_113:
[----:B------:R-:W-:Y:S05]  /*6a00*/  @!P1 BRA `(.L_x_115) ;  /* 0x0000000000409947 */ /* 0x000fea0003800000 */
[----:B------:R-:W4:Y:S01]  /*6a10*/  LDCU.64 UR8, c[0x4][0x70] ;  /* 0x01000e00ff0877ac */ /* 0x000f220008000a00 */
[----:B------:R-:W-:Y:S01]  /*6a20*/  MOV R15, 0x0 ;  /* 0x00000000000f7802 */ /* 0x000fe20000000f00 */
[----:B------:R-:W-:Y:S02]  /*6a30*/  HFMA2 R12, -RZ, RZ, 0, 5.9604644775390625e-08 ;  /* 0x00000001ff0c7431 */ /* 0x000fe400000001ff */
[----:B------:R-:W-:Y:S02]  /*6a40*/  IMAD.MOV.U32 R8, RZ, RZ, 0x192 ;  /* 0x00000192ff087424 */ /* 0x000fe400078e00ff */
[----:B------:R-:W-:Y:S01]  /*6a50*/  IMAD.MOV.U32 R13, RZ, RZ, RZ ;  /* 0x000000ffff0d7224 */ /* 0x000fe200078e00ff */
[----:B------:R-:W5:Y:S01]  /*6a60*/  LDCU.64 UR6, c[0x4][0x78] ;  /* 0x01000f00ff0677ac */ /* 0x000f620008000a00 */
[----:B------:R-:W1:Y:S01]  /*6a70*/  LDC.64 R14, c[0x4][R15] ;  /* 0x010000000f0e7b82 */ /* 0x000e620000000a00 */
[----:B------:R-:W2:Y:S01]  /*6a80*/  LDCU.64 UR4, c[0x4][0x10] ;  /* 0x01000200ff0477ac */ /* 0x000ea20008000a00 */
[----:B----4-:R-:W-:Y:S01]  /*6a90*/  MOV R5, UR9 ;  /* 0x0000000900057c02 */ /* 0x010fe20008000f00 */
[----:B------:R-:W-:Y:S01]  /*6aa0*/  IMAD.U32 R4, RZ, RZ, UR8 ;  /* 0x00000008ff047e24 */ /* 0x000fe2000f8e00ff */
[----:B-----5:R-:W-:Y:S01]  /*6ab0*/  MOV R7, UR7 ;  /* 0x0000000700077c02 */ /* 0x020fe20008000f00 */
[----:B------:R-:W-:Y:S01]  /*6ac0*/  IMAD.U32 R6, RZ, RZ, UR6 ;  /* 0x00000006ff067e24 */ /* 0x000fe2000f8e00ff */
[----:B--2---:R-:W-:Y:S01]  /*6ad0*/  MOV R11, UR5 ;  /* 0x00000005000b7c02 */ /* 0x004fe20008000f00 */
[----:B------:R-:W-:Y:S02]  /*6ae0*/  IMAD.U32 R10, RZ, RZ, UR4 ;  /* 0x00000004ff0a7e24 */ /* 0x000fe4000f8e00ff */
[----:B------:R-:W-:Y:S07]  /*6af0*/  LEPC R20, `(.L_x_115) ;  /* 0x000000001014794e */ /* 0x000fee0000000000 */
[----:B-1-3--:R-:W-:Y:S05]  /*6b00*/  CALL.ABS.NOINC R14 ;  /* 0x000000000e007343 */ /* 0x00afea0003c00000 */
.L_x_115:
[----:B------:R-:W-:Y:S05]  /*6b10*/  WARPSYNC.ALL ;  /* 0x0000000000007948 */ /* 0x000fea0003800000 */
[----:B------:R-:W-:Y:S01]  /*6b20*/  R2UR UR4, R33 ;  /* 0x00000000210472ca */ /* 0x000fe200000e0000 */
[----:B------:R-:W-:Y:S01]  /*6b30*/  BSSY.RECONVERGENT B0, `(.L_x_116) ;  /* 0x0000053000007945 */ /* 0x000fe20003800200 */
[----:B------:R-:W-:Y:S11]  /*6b40*/  ISETP.NE.AND P0, PT, R72, RZ, PT ;  /* 0x000000ff4800720c */ /* 0x000ff60003f05270 */
[----:B------:R-:W2:Y:S02]  /*6b50*/  LDTM.x16 R4, tmem[UR4] ;  /* 0x00000004000479ee */ /* 0x000ea40008240000 */
[C---:B--2---:R-:W-:Y:S01]  /*6b60*/  FMUL R4, R32.reuse, R4 ;  /* 0x0000000420047220 */ /* 0x044fe20000400000 */
[C---:B------:R-:W-:Y:S01]  /*6b70*/  FMUL R5, R32.reuse, R5 ;  /* 0x0000000520057220 */ /* 0x040fe20000400000 */
[C---:B------:R-:W-:Y:S01]  /*6b80*/  FMUL R6, R32.reuse, R6 ;  /* 0x0000000620067220 */ /* 0x040fe20000400000 */
[C---:B------:R-:W-:Y:S01]  /*6b90*/  FMUL R7, R32.reuse, R7 ;  /* 0x0000000720077220 */ /* 0x040fe20000400000 */
[C---:B------:R-:W-:Y:S01]  /*6ba0*/  FFMA R4, R35.reuse, R34, R4 ;  /* 0x0000002223047223 */ /* 0x040fe20000000004 */
[C---:B------:R-:W-:Y:S01]  /*6bb0*/  FFMA R5, R35.reuse, R36, R5 ;  /* 0x0000002423057223 */ /* 0x040fe20000000005 */
[C---:B------:R-:W-:Y:S01]  /*6bc0*/  FFMA R6, R35.reuse, R37, R6 ;  /* 0x0000002523067223 */ /* 0x040fe20000000006 */
[C---:B------:R-:W-:Y:S01]  /*6bd0*/  FFMA R7, R35.reuse, R38, R7 ;  /* 0x0000002623077223 */ /* 0x040fe20000000007 */
[C---:B------:R-:W-:Y:S01]  /*6be0*/  FMUL R8, R32.reuse, R8 ;  /* 0x0000000820087220 */ /* 0x040fe20000400000 */
[----:B------:R2:W-:Y:S01]  /*6bf0*/  STS [R71], R4 ;  /* 0x0000000447007388 */ /* 0x0005e20000000800 */
[C---:B------:R-:W-:Y:S01]  /*6c00*/  FMUL R9, R32.reuse, R9 ;  /* 0x0000000920097220 */ /* 0x040fe20000400000 */
[C---:B------:R-:W-:Y:S01]  /*6c10*/  FMUL R10, R32.reuse, R10 ;  /* 0x0000000a200a7220 */ /* 0x040fe20000400000 */
[C---:B------:R-:W-:Y:S01]  /*6c20*/  FFMA R8, R35.reuse, R39, R8 ;  /* 0x0000002723087223 */ /* 0x040fe20000000008 */
[----:B------:R2:W-:Y:S01]  /*6c30*/  STS [R78], R5 ;  /* 0x000000054e007388 */ /* 0x0005e20000000800 */
        /* <DEDUP_REMOVED lines=11> */
[----:B------:R2:W-:Y:S01]  /*6cf0*/  STS [R71+0x200], R8 ;  /* 0x0002000847007388 */ /* 0x0005e20000000800 */
[C---:B------:R-:W-:Y:S01]  /*6d00*/  FMUL R15, R32.reuse, R15 ;  /* 0x0000000f200f7220 */ /* 0x040fe20000400000 */
[C---:B------:R-:W-:Y:S01]  /*6d10*/  FMUL R16, R32.reuse, R16 ;  /* 0x0000001020107220 */ /* 0x040fe20000400000 */
[C---:B------:R-:W-:Y:S01]  /*6d20*/  FFMA R14, R35.reuse, R45, R14 ;  /* 0x0000002d230e7223 */ /* 0x040fe2000000000e */
[----:B------:R2:W-:Y:S01]  /*6d30*/  STS [R78+0x200], R9 ;  /* 0x000200094e007388 */ /* 0x0005e20000000800 */
[C---:B------:R-:W-:Y:S01]  /*6d40*/  FFMA R15, R35.reuse, R46, R15 ;  /* 0x0000002e230f7223 */ /* 0x040fe2000000000f */
[C---:B------:R-:W-:Y:S01]  /*6d50*/  FFMA R16, R35.reuse, R47, R16 ;  /* 0x0000002f23107223 */ /* 0x040fe20000000010 */
[C---:B------:R-:W-:Y:S01]  /*6d60*/  FMUL R17, R32.reuse, R17 ;  /* 0x0000001120117220 */ /* 0x040fe20000400000 */
[----:B------:R2:W-:Y:S01]  /*6d70*/  STS [R69+0x200], R10 ;  /* 0x0002000a45007388 */ /* 0x0005e20000000800 */
[C---:B------:R-:W-:Y:S01]  /*6d80*/  FMUL R18, R32.reuse, R18 ;  /* 0x0000001220127220 */ /* 0x040fe20000400000 */
[----:B------:R-:W-:Y:S01]  /*6d90*/  FMUL R19, R32, R19 ;  /* 0x0000001320137220 */ /* 0x000fe20000400000 */
[C---:B------:R-:W-:Y:S01]  /*6da0*/  FFMA R17, R35.reuse, R48, R17 ;  /* 0x0000003023117223 */ /* 0x040fe20000000011 */
[----:B------:R2:W-:Y:S01]  /*6db0*/  STS [R74+0x200], R11 ;  /* 0x0002000b4a007388 */ /* 0x0005e20000000800 */
[C---:B------:R-:W-:Y:S01]  /*6dc0*/  FFMA R18, R35.reuse, R49, R18 ;  /* 0x0000003123127223 */ /* 0x040fe20000000012 */
[----:B------:R-:W-:Y:S02]  /*6dd0*/  FFMA R19, R35, R50, R19 ;  /* 0x0000003223137223 */ /* 0x000fe40000000013 */
[----:B------:R2:W-:Y:S04]  /*6de0*/  STS [R71+0x400], R12 ;  /* 0x0004000c47007388 */ /* 0x0005e80000000800 */
[----:B------:R2:W-:Y:S04]  /*6df0*/  STS [R78+0x400], R13 ;  /* 0x0004000d4e007388 */ /* 0x0005e80000000800 */
[----:B------:R2:W-:Y:S04]  /*6e00*/  STS [R69+0x400], R14 ;  /* 0x0004000e45007388 */ /* 0x0005e80000000800 */
[----:B------:R2:W-:Y:S04]  /*6e10*/  STS [R74+0x400], R15 ;  /* 0x0004000f4a007388 */ /* 0x0005e80000000800 */
[----:B------:R2:W-:Y:S04]  /*6e20*/  STS [R71+0x600], R16 ;  /* 0x0006001047007388 */ /* 0x0005e80000000800 */
[----:B------:R2:W-:Y:S04]  /*6e30*/  STS [R78+0x600], R17 ;  /* 0x000600114e007388 */ /* 0x0005e80000000800 */
[----:B------:R2:W-:Y:S04]  /*6e40*/  STS [R69+0x600], R18 ;  /* 0x0006001245007388 */ /* 0x0005e80000000800 */
[----:B------:R2:W-:Y:S01]  /*6e50*/  STS [R74+0x600], R19 ;  /* 0x000600134a007388 */ /* 0x0005e20000000800 */
[----:B------:R-:W-:Y:S01]  /*6e60*/  @!PT LDS RZ, [RZ] ;  /* 0x00000000fffff984 */ /* 0x000fe20000000800 */
[----:B------:R-:W-:Y:S01]  /*6e70*/  @!PT LDS RZ, [RZ] ;  /* 0x00000000fffff984 */ /* 0x000fe20000000800 */
[----:B------:R-:W-:Y:S01]  /*6e80*/  @!PT LDS RZ, [RZ] ;  /* 0x00000000fffff984 */ /* 0x000fe20000000800 */
[----:B------:R-:W-:Y:S01]  /*6e90*/  @!PT LDS RZ, [RZ] ;  /* 0x00000000fffff984 */ /* 0x000fe20000000800 */
[----:B------:R4:W-:Y:S06]  /*6ea0*/  MEMBAR.ALL.CTA ;  /* 0x0000000000007992 */ /* 0x0009ec0000008000 */
[----:B----4-:R-:W4:Y:S02]  /*6eb0*/  FENCE.VIEW.ASYNC.S ;  /* 0x00000000000073c6 */ /* 0x010f240000000000 */
[----:B----4-:R-:W-:Y:S06]  /*6ec0*/  BAR.SYNC.DEFER_BLOCKING 0x1, 0x80 ;  /* 0x0042000000007b1d */ /* 0x010fec0000010000 */
[----:B------:R-:W-:Y:S05]  /*6ed0*/  @P0 BRA `(.L_x_117) ;  /* 0x0000000000600947 */ /* 0x000fea0003800000 */
[----:B------:R-:W-:Y:S02]  /*6ee0*/  UIADD3 UR4, UPT, UPT, UR48, 0x200, URZ ;  /* 0x0000020030047890 */ /* 0x000fe4000fffe0ff */
[----:B------:R-:W-:Y:S01]  /*6ef0*/  UIADD3 UR16, UP0, UPT, UR52, 0x880, URZ ;  /* 0x0000088034107890 */ /* 0x000fe2000ff1e0ff */
[----:B------:R-:W-:Y:S01]  /*6f00*/  UMOV UR43, UR36 ;  /* 0x00000024002b7c82 */ /* 0x000fe20008000000 */
[----:B------:R-:W-:Y:S02]  /*6f10*/  UIADD3 UR13, UPT, UPT, UR41, 0x20, URZ ;  /* 0x00000020290d7890 */ /* 0x000fe4000fffe0ff */
[----:B------:R-:W-:Y:S01]  /*6f20*/  MOV R64, UR4 ;  /* 0x0000000400407c02 */ /* 0x000fe20008000f00 */
[----:B------:R-:W-:Y:S02]  /*6f30*/  UIADD3.X UR17, UPT, UPT, URZ, UR53, URZ, UP0, !UPT ;  /* 0x00000035ff117290 */ /* 0x000fe400087fe4ff */
[----:B------:R-:W-:Y:S01]  /*6f40*/  UIADD3 UR12, UPT, UPT, UR48, 0xa00, URZ ;  /* 0x00000a00300c7890 */ /* 0x000fe2000fffe0ff */
[----:B------:R-:W-:Y:S01]  /*6f50*/  R2UR UR40, R64 ;  /* 0x00000000402872ca */ /* 0x000fe200000e0000 */
[----:B------:R-:W-:Y:S01]  /*6f60*/  UMOV UR14, UR42 ;  /* 0x0000002a000e7c82 */ /* 0x000fe20008000000 */
[----:B------:R-:W-:Y:S01]  /*6f70*/  UMOV UR15, UR36 ;  /* 0x00000024000f7c82 */ /* 0x000fe20008000000 */
[----:B------:R-:W-:Y:S02]  /*6f80*/  UIADD3 UR9, UPT, UPT, UR41, 0x40, URZ ;  /* 0x0000004029097890 */ /* 0x000fe4000fffe0ff */
[----:B------:R-:W-:Y:S01]  /*6f90*/  UIADD3 UR8, UPT, UPT, UR48, 0x1200, URZ ;  /* 0x0000120030087890 */ /* 0x000fe2000fffe0ff */
[----:B------:R-:W-:Y:S01]  /*6fa0*/  UMOV UR10, UR42 ;  /* 0x0000002a000a7c82 */ /* 0x000fe20008000000 */
[----:B------:R-:W-:Y:S01]  /*6fb0*/  UMOV UR11, UR36 ;  /* 0x00000024000b7c82 */ /* 0x000fe20008000000 */
[----:B------:R-:W-:Y:S02]  /*6fc0*/  UIADD3 UR5, UPT, UPT, UR41, 0x60, URZ ;  /* 0x0000006029057890 */ /* 0x000fe4000fffe0ff */
[----:B------:R-:W-:Y:S03]  /*6fd0*/  UIADD3 UR4, UPT, UPT, UR48, 0x1a00, URZ ;  /* 0x00001a0030047890 */ /* 0x000fe6000fffe0ff */
[----:B------:R4:W-:Y:S01]  /*6fe0*/  UTMASTG.3D [UR40], [UR16] ;  /* 0x00000028100073b5 */ /* 0x0009e20008010000 */
[----:B------:R-:W-:Y:S01]  /*6ff0*/  UMOV UR6, UR42 ;  /* 0x0000002a00067c82 */ /* 0x000fe20008000000 */
[----:B------:R-:W-:Y:S01]  /*7000*/  UMOV UR7, UR36 ;  /* 0x0000002400077c82 */ /* 0x000fe20008000000 */
[----:B------:R4:W-:Y:S01]  /*7010*/  UTMASTG.3D [UR12], [UR16] ;  /* 0x0000000c100073b5 */ /* 0x0009e20008010000 */
[----:B------:R4:W-:Y:S02]  /*7020*/  UTMASTG.3D [UR8], [UR16] ;  /* 0x00000008100073b5 */ /* 0x0009e40008010000 */
[----:B------:R4:W-:Y:S01]  /*7030*/  UTMASTG.3D [UR4], [UR16] ;  /* 0x00000004100073b5 */ /* 0x0009e20008010000 */
[----:B------:R0:W-:Y:S01]  /*7040*/  UTMACMDFLUSH ;  /* 0x00000000000079b7 */ /* 0x0001e20000000000 */
[----:B----4-:R-:W-:Y:S04]  /*7050*/  DEPBAR.LE SB0, 0x1 ;  /* 0x000080400000791a */ /* 0x010fe80000000000 */
.L_x_117:
[----:B------:R-:W-:Y:S05]  /*7060*/  BSYNC.RECONVERGENT B0 ;  /* 0x0000000000007941 */ /* 0x000fea0003800200 */
.L_x_116:
[----:B------:R-:W-:Y:S01]  /*7070*/  BAR.SYNC.DEFER_BLOCKING 0x1, 0x80 ;  /* 0x0042000000007b1d */ /* 0x000fe20000010000 */
[----:B------:R-:W-:Y:S01]  /*7080*/  ISETP.NE.AND P1, PT, R77, RZ, PT ;  /* 0x000000ff4d00720c */ /* 0x000fe20003f25270 */
[----:B------:R-:W-:Y:S01]  /*7090*/  UISETP.NE.AND UP0, UPT, UR49, URZ, UPT ;  /* 0x000000ff3100728c */ /* 0x000fe2000bf05270 */
[----:B------:R-:W-:Y:S11]  /*70a0*/  LEA R3, R80, UR48, 0x3 ;  /* 0x0000003050037c11 */ /* 0x000ff6000f8e18ff */
[----:B--2---:R-:W-:Y:S01]  /*70b0*/  @P1 SHF.L.U32 R4, R68, 0x1f, RZ ;  /* 0x0000001f44041819 */ /* 0x004fe200000006ff */
[----:B------:R-:W-:Y:S06]  /*70c0*/  BRA.U !UP0, `(.L_x_118) ;  /* 0x0000000108247547 */ /* 0x000fec000b800000 */
[----:B------:R-:W-:Y:S01]  /*70d0*/  IMAD.U32 R5, RZ, RZ, UR51 ;  /* 0x00000033ff057e24 */ /* 0x000fe2000f8e00ff */
[----:B-1----:R-:W-:Y:S01]  /*70e0*/  MOV R0, UR37 ;  /* 0x0000002500007c02 */ /* 0x002fe20008000f00 */
[----:B------:R-:W-:Y:S03]  /*70f0*/  UIADD3 UR51, UPT, UPT, UR51, 0x1, URZ ;  /* 0x0000000133337890 */ /* 0x000fe6000fffe0ff */
[----:B------:R-:W-:Y:S01]  /*7100*/  @P1 LEA R5, R5, UR48, 0x3 ;  /* 0x0000003005051c11 */ /* 0x000fe2000f8e18ff */
[----:B------:R-:W-:Y:S04]  /*7110*/  UISETP.NE.AND UP0, UPT, UR51, 0x4, UPT ;  /* 0x000000043300788c */ /* 0x000fe8000bf05270 */
[----:B------:R-:W-:Y:S01]  /*7120*/  @P1 VIADD R5, R5, 0xf0 ;  /* 0x000000f005051836 */ /* 0x000fe20000000000 */
[----:B------:R-:W-:Y:S04]  /*7130*/  USEL UR51, UR51, URZ, UP0 ;  /* 0x000000ff33337287 */ /* 0x000fe80008000000 */
[----:B------:R-:W-:Y:S04]  /*7140*/  @P1 PRMT R0, R0, 0x654, R5 ;  /* 0x0000065400001816 */ /* 0x000fe80000000005 */
[----:B------:R2:W-:Y:S04]  /*7150*/  @P1 SYNCS.ARRIVE.TRANS64.RED.A1T0 RZ, [R0+URZ], RZ ;  /* 0x000000ff00ff19a7 */ /* 0x0005e800081004ff */
.L_x_118:
[----:B------:R-:W4:Y:S01]  /*7160*/  @P1 SYNCS.PHASECHK.TRANS64.TRYWAIT P0, [R3+URZ+0xd0], R4 ;  /* 0x0000d004030015a7 */ /* 0x000f2200080011ff */
[----:B------:R-:W-:Y:S01]  /*7170*/  BSSY B1, `(.L_x_119) ;  /* 0x0000023000017945 */ /* 0x000fe20003800000 */
[----:B----4-:R-:W-:Y:S03]  /*7180*/  @P1 SEL R81, RZ, 0x1, !P0 ;  /* 0x00000001ff511807 */ /* 0x010fe60004000000 */
[----:B------:R-:W-:Y:S05]  /*7190*/  @!P1 BRA `(.L_x_120) ;  /* 0x0000000000809947 */ /* 0x000fea0003800000 */
[----:B------:R-:W-:Y:S01]  /*71a0*/  ISETP.NE.AND P0, PT, R81, RZ, PT ;  /* 0x000000ff5100720c */ /* 0x000fe20003f05270 */
[----:B------:R-:W-:Y:S01]  /*71b0*/  BSSY B0, `(.L_x_121) ;  /* 0x0000009000007945 */ /* 0x000fe20003800000 */
[----:B------:R-:W-:Y:S11]  /*71c0*/  ISETP.NE.AND P1, PT, R82, RZ, PT ;  /* 0x000000ff5200720c */ /* 0x000ff60003f25270 */
[----:B------:R-:W-:Y:S02]  /*71d0*/  @!UPT UIADD3 URZ, UPT, UPT, URZ, URZ, URZ ;  /* 0x000000fffffff290 */ /* 0x000fe4000fffe0ff */
[C---:B------:R-:W-:Y:S02]  /*71e0*/  @P1 IMAD R5, R80.reuse, 0x2000, R71 ;  /* 0x0000200050051824 */ /* 0x040fe400078e0247 */
[----:B------:R-:W-:Y:S01]  /*71f0*/  @P1 IMAD R4, R80, 0x2000, R78 ;  /* 0x0000200050041824 */ /* 0x000fe200078e024e */
[----:B------:R-:W-:Y:S06]  /*7200*/  @P0 BRA `(.L_x_122) ;  /* 0x00000000000c0947 */ /* 0x000fec0003800000 */
[----:B-12---:R-:W-:Y:S04]  /*7210*/  SHF.L.U32 R0, R68, 0x1f, RZ ;  /* 0x0000001f44007819 */ /* 0x006fe800000006ff */
[----:B------:R-:W1:Y:S02]  /*7220*/  SYNCS.PHASECHK.TRANS64.TRYWAIT P0, [R3+URZ+0xd0], R0 ;  /* 0x0000d000030075a7 */ /* 0x000e6400080011ff */
[----:B-1----:R-:W-:Y:S05]  /*7230*/  @!P0 BRA `(.L_x_123) ;  /* 0x0000002c00648947 */ /* 0x002fea0003800000 */
.L_x_122:
[----:B------:R-:W-:Y:S05]  /*7240*/  BSYNC B0 ;  /* 0x0000000000007941 */ /* 0x000fea0003800000 */
.L_x_121:
[----:B------:R-:W-:Y:S11]  /*7250*/  ISETP.NE.AND P0, PT, R82, RZ, PT ;  /* 0x000000ff5200720c */ /* 0x000ff60003f05270 */
[----:B------:R-:W-:Y:S02]  /*7260*/  @!UPT UIADD3 URZ, UPT, UPT, URZ, URZ, URZ ;  /* 0x000000fffffff290 */ /* 0x000fe4000fffe0ff */
[----:B------:R4:W3:Y:S01]  /*7270*/  @P0 LDS R34, [R5] ;  /* 0x0000000005220984 */ /* 0x0008e20000000800 */
[C---:B-12---:R-:W-:Y:S01]  /*7280*/  @P0 IMAD R0, R80.reuse, 0x2000, R69 ;  /* 0x0000200050000824 */ /* 0x046fe200078e0245 */
[C---:B------:R-:W-:Y:S01]  /*7290*/  @P0 LEA R3, R80.reuse, R74, 0xd ;  /* 0x0000004a50030211 */ /* 0x040fe200078e68ff */
[----:B------:R-:W-:Y:S01]  /*72a0*/  VIADD R80, R80, 0x1 ;  /* 0x0000000150507836 */ /* 0x000fe20000000000 */
[----:B------:R4:W1:Y:S04]  /*72b0*/  @P0 LDS R39, [R5+0x200] ;  /* 0x0002000005270984 */ /* 0x0008680000000800 */
[----:B------:R4:W2:Y:S04]  /*72c0*/  @P0 LDS R43, [R5+0x400] ;  /* 0x00040000052b0984 */ /* 0x0008a80000000800 */
[----:B------:R4:W1:Y:S04]  /*72d0*/  @P0 LDS R47, [R5+0x600] ;  /* 0x00060000052f0984 */ /* 0x0008680000000800 */
[----:B------:R4:W1:Y:S04]  /*72e0*/  @P0 LDS R36, [R4] ;  /* 0x0000000004240984 */ /* 0x0008680000000800 */
[----:B------:R4:W1:Y:S04]  /*72f0*/  @P0 LDS R40, [R4+0x200] ;  /* 0x0002000004280984 */ /* 0x0008680000000800 */
[----:B------:R4:W1:Y:S04]  /*7300*/  @P0 LDS R44, [R4+0x400] ;  /* 0x00040000042c0984 */ /* 0x0008680000000800 */
        /* <DEDUP_REMOVED lines=8> */
[----:B--23--:R4:W1:Y:S02]  /*7390*/  @P0 LDS R50, [R3+0x600] ;  /* 0x0006000003320984 */ /* 0x00c8640000000800 */
.L_x_120:
[----:B------:R-:W-:Y:S05]  /*73a0*/  BSYNC B1 ;  /* 0x0000000000017941 */ /* 0x000fea0003800000 */
.L_x_119:
[----:B-12-4-:R-:W-:Y:S05]  /*73b0*/  VIADD R0, R33, 0x10 ;  /* 0x0000001021007836 */ /* 0x016fea0000000000 */
[----:B------:R-:W-:Y:S04]  /*73c0*/  SHF.R.U32.HI R0, RZ, 0x15, R0 ;  /* 0x00000015ff007819 */ /* 0x000fe80000011600 */
[----:B------:R-:W-:Y:S11]  /*73d0*/  LOP3.LUT P0, RZ, R0, 0x3, R63, 0x48, !PT ;  /* 0x0000000300ff7812 */ /* 0x000ff6000780483f */
[----:B------:R-:W-:Y:S02]  /*73e0*/  @!UPT UIADD3 URZ, UPT, UPT, URZ, URZ, URZ ;  /* 0x000000fffffff290 */ /* 0x000fe4000fffe0ff */
[----:B------:R-:W-:Y:S05]  /*73f0*/  @!P0 BRA `(.L_x_124) ;  /* 0x0000000000408947 */ /* 0x000fea0003800000 */
[----:B------:R-:W1:Y:S01]  /*7400*/  LDCU.64 UR8, c[0x4][0x70] ;  /* 0x01000e00ff0877ac */ /* 0x000e620008000a00 */
[----:B------:R-:W-:Y:S01]  /*7410*/  MOV R15, 0x0 ;  /* 0x00000000000f7802 */ /* 0x000fe20000000f00 */
[----:B------:R-:W-:Y:S02]  /*7420*/  HFMA2 R12, -RZ, RZ, 0, 5.9604644775390625e-08 ;  /* 0x00000001ff0c7431 */ /* 0x000fe400000001ff */
[----:B------:R-:W-:Y:S02]  /*7430*/  IMAD.MOV.U32 R8, RZ, RZ, 0x192 ;  /* 0x00000192ff087424 */ /* 0x000fe400078e00ff */
[----:B------:R-:W-:Y:S01]  /*7440*/  IMAD.MOV.U32 R13, RZ, RZ, RZ ;  /* 0x000000ffff0d7224 */ /* 0x000fe200078e00ff */
[----:B------:R-:W2:Y:S01]  /*7450*/  LDCU.64 UR6, c[0x4][0x78] ;  /* 0x01000f00ff0677ac */ /* 0x000ea20008000a00 */
[----:B------:R-:W4:Y:S01]  /*7460*/  LDC.64 R14, c[0x4][R15] ;  /* 0x010000000f0e7b82 */ /* 0x000f220000000a00 */
[----:B------:R-:W5:Y:S01]  /*7470*/  LDCU.64 UR4, c[0x4][0x10] ;  /* 0x01000200ff0477ac */ /* 0x000f620008000a00 */
[----:B-1----:R-:W-:Y:S01]  /*7480*/  MOV R5, UR9 ;  /* 0x0000000900057c02 */ /* 0x002fe20008000f00 */
[----:B------:R-:W-:Y:S01]  /*7490*/  IMAD.U32 R4, RZ, RZ, UR8 ;  /* 0x00000008ff047e24 */ /* 0x000fe2000f8e00ff */
[----:B--2---:R-:W-:Y:S01]  /*74a0*/  MOV R7, UR7 ;  /* 0x0000000700077c02 */ /* 0x004fe20008000f00 */
[----:B------:R-:W-:Y:S01]  /*74b0*/  IMAD.U32 R6, RZ, RZ, UR6 ;  /* 0x00000006ff067e24 */ /* 0x000fe2000f8e00ff */
[----:B-----5:R-:W-:Y:S01]  /*74c0*/  MOV R11, UR5 ;  /* 0x00000005000b7c02 */ /* 0x020fe20008000f00 */
[----:B------:R-:W-:Y:S02]  /*74d0*/  IMAD.U32 R10, RZ, RZ, UR4 ;  /* 0x00000004ff0a7e24 */ /* 0x000fe4000f8e00ff */
[----:B------:R-:W-:Y:S07]  /*74e0*/  LEPC R20, `(.L_x_124) ;  /* 0x000000001014794e */ /* 0x000fee0000000000 */
[----:B---34-:R-:W-:Y:S05]  /*74f0*/  CALL.ABS.NOINC R14 ;  /* 0x000000000e007343 */ /* 0x018fea0003c00000 */
.L_x_124:
[----:B------:R-:W-:Y:S05]  /*7500*/  WARPSYNC.ALL ;  /* 0x0000000000007948 */ /* 0x000fea0003800000 */
[----:B------:R-:W-:Y:S01]  /*7510*/  R2UR UR4, R33 ;  /* 0x00000000210472ca */ /* 0x000fe200000e0000 */
[----:B------:R-:W-:Y:S01]  /*7520*/  BSSY.RECONVERGENT B0, `(.L_x_125) ;  /* 0x000005b000007945 */ /* 0x000fe20003800200 */
[----:B------:R-:W-:Y:S02]  /*7530*/  ISETP.NE.AND P6, PT, R77, RZ, PT ;  /* 0x000000ff4d00720c */ /* 0x000fe40003fc5270 */
[----:B------:R-:W-:Y:S02]  /*7540*/  ISETP.NE.AND P0, PT, R72, RZ, PT ;  /* 0x000000ff4800720c */ /* 0x000fe40003f05270 */
[----:B------:R-:W-:Y:S02]  /*7550*/  MOV R3, UR51 ;  /* 0x0000003300037c02 */ /* 0x000fe40008000f00 */
[----:B------:R-:W-:Y:S05]  /*7560*/  MOV R0, UR37 ;  /* 0x0000002500007c02 */ /* 0x000fea0008000f00 */
[----:B------:R-:W1:Y:S02]  /*7570*/  LDTM.x16 R4, tmem[UR4+0x10] ;  /* 0x00001004000479ee */ /* 0x000e640008240000 */
[----:B------:R-:W-:Y:S02]  /*7580*/  @P6 LEA R3, R3, UR48, 0x3 ;  /* 0x0000003003036c11 */ /* 0x000fe4000f8e18ff */
[----:B------:R-:W-:Y:S02]  /*7590*/  @P6 SHF.L.U32 R20, R68, 0x1f, RZ ;  /* 0x0000001f44146819 */ /* 0x000fe400000006ff */
[----:B------:R-:W-:Y:S04]  /*75a0*/  @P6 IADD3 R3, PT, PT, R3, 0xf0, RZ ;  /* 0x000000f003036810 */ /* 0x000fe80007ffe0ff */
[----:B------:R-:W-:Y:S02]  /*75b0*/  @P6 PRMT R0, R0, 0x654, R3 ;  /* 0x0000065400006816 */ /* 0x000fe40000000003 */
[----:B------:R-:W-:Y:S01]  /*75c0*/  LEA R3, R80, UR48, 0x3 ;  /* 0x0000003050037c11 */ /* 0x000fe2000f8e18ff */
[C---:B-1----:R-:W-:Y:S01]  /*75d0*/  FMUL R4, R32.reuse, R4 ;  /* 0x0000000420047220 */ /* 0x042fe20000400000 */
        /* <DEDUP_REMOVED lines=52> */
[----:B--2---:R-:W2:Y:S02]  /*7920*/  FENCE.VIEW.ASYNC.S ;  /* 0x00000000000073c6 */ /* 0x004ea40000000000 */
[----:B--2---:R-:W-:Y:S06]  /*7930*/  BAR.SYNC.DEFER_BLOCKING 0x1, 0x80 ;  /* 0x0042000000007b1d */ /* 0x004fec0000010000 */
[----:B------:R-:W-:Y:S05]  /*7940*/  @P0 BRA `(.L_x_126) ;  /* 0x0000000000600947 */ /* 0x000fea0003800000 */
[----:B------:R-:W-:Y:S02]  /*7950*/  UIADD3 UR20, UP0, UPT, UR52, 0x880, URZ ;  /* 0x0000088034147890 */ /* 0x000fe4000ff1e0ff */
[----:B------:R-:W-:Y:S02]  /*7960*/  UIADD3 UR14, UPT, UPT, UR42, 0x10, URZ ;  /* 0x000000102a0e7890 */ /* 0x000fe4000fffe0ff */
[----:B------:R-:W-:Y:S02]  /*7970*/  UIADD3 UR12, UPT, UPT, UR48, 0x2200, URZ ;  /* 0x00002200300c7890 */ /* 0x000fe4000fffe0ff */
[----:B------:R-:W-:Y:S01]  /*7980*/  UIADD3.X UR21, UPT, UPT, URZ, UR53, URZ, UP0, !UPT ;  /* 0x00000035ff157290 */ /* 0x000fe200087fe4ff */
[----:B------:R-:W-:Y:S01]  /*7990*/  UMOV UR13, UR41 ;  /* 0x00000029000d7c82 */ /* 0x000fe20008000000 */
[----:B------:R-:W-:Y:S01]  /*79a0*/  UMOV UR15, UR36 ;  /* 0x00000024000f7c82 */ /* 0x000fe20008000000 */
[----:B------:R-:W-:Y:S02]  /*79b0*/  UIADD3 UR17, UPT, UPT, UR41, 0x20, URZ ;  /* 0x0000002029117890 */ /* 0x000fe4000fffe0ff */
[----:B------:R-:W-:Y:S01]  /*79c0*/  UIADD3 UR16, UPT, UPT, UR48, 0x2a00, URZ ;  /* 0x00002a0030107890 */ /* 0x000fe2000fffe0ff */
[----:B------:R-:W-:Y:S03]  /*79d0*/  UMOV UR19, UR36 ;  /* 0x0000002400137c82 */ /* 0x000fe60008000000 */
[----:B------:R2:W-:Y:S01]  /*79e0*/  UTMASTG.3D [UR12], [UR20] ;  /* 0x0000000c140073b5 */ /* 0x0005e20008010000 */
[----:B------:R-:W-:Y:S01]  /*79f0*/  UMOV UR18, UR14 ;  /* 0x0000000e00127c82 */ /* 0x000fe20008000000 */
[----:B------:R-:W-:Y:S02]  /*7a00*/  UIADD3 UR9, UPT, UPT, UR41, 0x40, URZ ;  /* 0x0000004029097890 */ /* 0x000fe4000fffe0ff */
[----:B------:R-:W-:Y:S01]  /*7a10*/  UIADD3 UR8, UPT, UPT, UR48, 0x3200, URZ ;  /* 0x0000320030087890 */ /* 0x000fe2000fffe0ff */
[----:B------:R-:W-:Y:S01]  /*7a20*/  UMOV UR11, UR36 ;  /* 0x00000024000b7c82 */ /* 0x000fe20008000000 */
[----:B------:R-:W-:Y:S01]  /*7a30*/  UMOV UR10, UR14 ;  /* 0x0000000e000a7c82 */ /* 0x000fe20008000000 */
[----:B------:R2:W-:Y:S01]  /*7a40*/  UTMASTG.3D [UR16], [UR20] ;  /* 0x00000010140073b5 */ /* 0x0005e20008010000 */
[----:B------:R-:W-:Y:S02]  /*7a50*/  UIADD3 UR5, UPT, UPT, UR41, 0x60, URZ ;  /* 0x0000006029057890 */ /* 0x000fe4000fffe0ff */
[----:B------:R-:W-:Y:S01]  /*7a60*/  UIADD3 UR4, UPT, UPT, UR48, 0x3a00, URZ ;  /* 0x00003a0030047890 */ /* 0x000fe2000fffe0ff */
[----:B------:R-:W-:Y:S01]  /*7a70*/  UMOV UR7, UR36 ;  /* 0x0000002400077c82 */ /* 0x000fe20008000000 */
[----:B------:R-:W-:Y:S01]  /*7a80*/  UMOV UR6, UR14 ;  /* 0x0000000e00067c82 */ /* 0x000fe20008000000 */
[----:B------:R2:W-:Y:S06]  /*7a90*/  UTMASTG.3D [UR8], [UR20] ;  /* 0x00000008140073b5 */ /* 0x0005ec0008010000 */
[----:B------:R2:W-:Y:S01]  /*7aa0*/  UTMASTG.3D [UR4], [UR20] ;  /* 0x00000004140073b5 */ /* 0x0005e20008010000 */
[----:B------:R0:W-:Y:S01]  /*7ab0*/  UTMACMDFLUSH ;  /* 0x00000000000079b7 */ /* 0x0001e20000000000 */
[----:B--2---:R-:W-:Y:S04]  /*7ac0*/  DEPBAR.LE SB0, 0x1 ;  /* 0x000080400000791a */ /* 0x004fe80000000000 */
.L_x_126:
[----:B------:R-:W-:Y:S05]  /*7ad0*/  BSYNC.RECONVERGENT B0 ;  /* 0x0000000000007941 */ /* 0x000fea0003800200 */
.L_x_125:
[----:B------:R-:W-:Y:S01]  /*7ae0*/  BAR.SYNC.DEFER_BLOCKING 0x1, 0x80 ;  /* 0x0042000000007b1d */ /* 0x000fe20000010000 */
[----:B------:R-:W-:Y:S04]  /*7af0*/  UIADD3 UR40, UPT, UPT, UR51, 0x1, URZ ;  /* 0x0000000133287890 */ /* 0x000fe8000fffe0ff */
[----:B------:R-:W-:Y:S04]  /*7b00*/  UISETP.NE.AND UP0, UPT, UR40, 0x4, UPT ;  /* 0x000000042800788c */ /* 0x000fe8000bf05270 */
[----:B------:R-:W-:Y:S01]  /*7b10*/  USEL UR40, UR40, URZ, UP0 ;  /* 0x000000ff28287287 */ /* 0x000fe20008000000 */
[----:B------:R2:W-:Y:S01]  /*7b20*/  @P6 SYNCS.ARRIVE.TRANS64.RED.A1T0 RZ, [R0+URZ], RZ ;  /* 0x000000ff00ff69a7 */ /* 0x0005e200081004ff */
[----:B------:R-:W-:Y:S01]  /*7b30*/  BSSY B1, `(.L_x_127) ;  /* 0x0000024000017945 */ /* 0x000fe20003800000 */
[----:B------:R-:W4:Y:S02]  /*7b40*/  @P6 SYNCS.PHASECHK.TRANS64.TRYWAIT P0, [R3+URZ+0xd0], R20 ;  /* 0x0000d014030065a7 */ /* 0x000f2400080011ff */
[----:B----4-:R-:W-:Y:S01]  /*7b50*/  @P6 SEL R81, RZ, 0x1, !P0 ;  /* 0x00000001ff516807 */ /* 0x010fe20004000000 */
[----:B--2---:R-:W-:Y:S06]  /*7b60*/  @!P6 BRA `(.L_x_128) ;  /* 0x000000000080e947 */ /* 0x004fec0003800000 */
[----:B------:R-:W-:Y:S01]  /*7b70*/  ISETP.NE.AND P0, PT, R81, RZ, PT ;  /* 0x000000ff5100720c */ /* 0x000fe20003f05270 */
[----:B------:R-:W-:Y:S01]  /*7b80*/  BSSY B0, `(.L_x_129) ;  /* 0x0000009000007945 */ /* 0x000fe20003800000 */
[----:B------:R-:W-:Y:S11]  /*7b90*/  ISETP.NE.AND P1, PT, R82, RZ, PT ;  /* 0x000000ff5200720c */ /* 0x000ff60003f25270 */
[----:B------:R-:W-:Y:S02]  /*7ba0*/  @!UPT UIADD3 URZ, UPT, UPT, URZ, URZ, URZ ;  /* 0x000000fffffff290 */ /* 0x000fe4000fffe0ff */
[C---:B-1----:R-:W-:Y:S02]  /*7bb0*/  @P1 IMAD R4, R80.reuse, 0x2000, R71 ;  /* 0x0000200050041824 */ /* 0x042fe400078e0247 */
[----:B------:R-:W-:Y:S01]  /*7bc0*/  @P1 IMAD R0, R80, 0x2000, R78 ;  /* 0x0000200050001824 */ /* 0x000fe200078e024e */
[----:B------:R-:W-:Y:S06]  /*7bd0*/  @P0 BRA `(.L_x_130) ;  /* 0x00000000000c0947 */ /* 0x000fec0003800000 */
[----:B------:R-:W-:Y:S04]  /*7be0*/  SHF.L.U32 R6, R68, 0x1f, RZ ;  /* 0x0000001f44067819 */ /* 0x000fe800000006ff */
[----:B------:R-:W1:Y:S02]  /*7bf0*/  SYNCS.PHASECHK.TRANS64.TRYWAIT P0, [R3+URZ+0xd0], R6 ;  /* 0x0000d006030075a7 */ /* 0x000e6400080011ff */
[----:B-1----:R-:W-:Y:S05]  /*7c00*/  @!P0 BRA `(.L_x_131) ;  /* 0x0000002400048947 */ /* 0x002fea0003800000 */
.L_x_130:
[----:B------:R-:W-:Y:S05]  /*7c10*/  BSYNC B0 ;  /* 0x0000000000007941 */ /* 0x000fea0003800000 */
.L_x_129:
[----:B------:R-:W-:Y:S11]  /*7c20*/  ISETP.NE.AND P0, PT, R82, RZ, PT ;  /* 0x000000ff5200720c */ /* 0x000ff60003f05270 */
[----:B------:R-:W-:Y:S02]  /*7c30*/  @!UPT UIADD3 URZ, UPT, UPT, URZ, URZ, URZ ;  /* 0x000000fffffff290 */ /* 0x000fe4000fffe0ff */
[----:B------:R2:W4:Y:S01]  /*7c40*/  @P0 LDS R34, [R4] ;  /* 0x0000000004220984 */ /* 0x0005220000000800 */
[C---:B-1----:R-:W-:Y:S01]  /*7c50*/  @P0 IMAD R3, R80.reuse, 0x2000, R69 ;  /* 0x0000200050030824 */ /* 0x042fe200078e0245 */
[C---:B------:R-:W-:Y:S01]  /*7c60*/  @P0 LEA R5, R80.reuse, R74, 0xd ;  /* 0x0000004a50050211 */ /* 0x040fe200078e68ff */
[----:B------:R-:W-:Y:S01]  /*7c70*/  VIADD R80, R80, 0x1 ;  /* 0x0000000150507836 */ /* 0x000fe20000000000 */
        /* <DEDUP_REMOVED lines=14> */
[----:B----4-:R2:W1:Y:S02]  /*7d60*/  @P0 LDS R50, [R5+0x600] ;  /* 0x0006000005320984 */ /* 0x0104640000000800 */
.L_x_128:
[----:B------:R-:W-:Y:S05]  /*7d70*/  BSYNC B1 ;  /* 0x0000000000017941 */ /* 0x000fea0003800000 */
.L_x_127:
[----:B--2---:R-:W-:Y:S05]  /*7d80*/  VIADD R0, R33, 0x20 ;  /* 0x0000002021007836 */ /* 0x004fea0000000000 */
[----:B------:R-:W-:Y:S04]  /*7d90*/  SHF.R.U32.HI R0, RZ, 0x15, R0 ;  /* 0x00000015ff007819 */ /* 0x000fe80000011600 */
[----:B------:R-:W-:Y:S11]  /*7da0*/  LOP3.LUT P0, RZ, R0, 0x3, R63, 0x48, !PT ;  /* 0x0000000300ff7812 */ /* 0x000ff6000780483f */
[----:B------:R-:W-:Y:S02]  /*7db0*/  @!UPT UIADD3 URZ, UPT, UPT, URZ, URZ, URZ ;  /* 0x000000fffffff290 */ /* 0x000fe4000fffe0ff */
[----:B------:R-:W-:Y:S05]  /*7dc0*/  @!P0 BRA `(.L_x_132) ;  /* 0x0000000000408947 */ /* 0x000fea0003800000 */
[----:B------:R-:W2:Y:S01]  /*7dd0*/  LDCU.64 UR8, c[0x4][0x70] ;  /* 0x01000e00ff0877ac */ /* 0x000ea20008000a00 */
[----:B-1----:R-:W-:Y:S01]  /*7de0*/  MOV R15, 0x0 ;  /* 0x00000000000f7802 */ /* 0x002fe20000000f00 */
[----:B------:R-:W-:Y:S02]  /*7df0*/  HFMA2 R12, -RZ, RZ, 0, 5.9604644775390625e-08 ;  /* 0x00000001ff0c7431 */ /* 0x000fe400000001ff */
[----:B------:R-:W-:Y:S02]  /*7e00*/  IMAD.MOV.U32 R8, RZ, RZ, 0x192 ;  /* 0x00000192ff087424 */ /* 0x000fe400078e00ff */
[----:B------:R-:W-:Y:S01]  /*7e10*/  IMAD.MOV.U32 R13, RZ, RZ, RZ ;  /* 0x000000ffff0d7224 */ /* 0x000fe200078e00ff */
[----:B------:R-:W1:Y:S01]  /*7e20*/  LDCU.64 UR6, c[0x4][0x78] ;  /* 0x01000f00ff0677ac */ /* 0x000e620008000a00 */
[----:B------:R-:W4:Y:S01]  /*7e30*/  LDC.64 R14, c[0x4][R15] ;  /* 0x010000000f0e7b82 */ /* 0x000f220000000a00 */
[----:B------:R-:W5:Y:S01]  /*7e40*/  LDCU.64 UR4, c[0x4][0x10] ;  /* 0x01000200ff0477ac */ /* 0x000f620008000a00 */
[----:B--2---:R-:W-:Y:S01]  /*7e50*/  MOV R5, UR9 ;  /* 0x0000000900057c02 */ /* 0x004fe20008000f00 */
[----:B------:R-:W-:Y:S01]  /*7e60*/  IMAD.U32 R4, RZ, RZ, UR8 ;  /* 0x00000008ff047e24 */ /* 0x000fe2000f8e00ff */
[----:B-1----:R-:W-:Y:S01]  /*7e70*/  MOV R7, UR7 ;  /* 0x0000000700077c02 */ /* 0x002fe20008000f00 */
[----:B------:R-:W-:Y:S01]  /*7e80*/  IMAD.U32 R6, RZ, RZ, UR6 ;  /* 0x00000006ff067e24 */ /* 0x000fe2000f8e00ff */
[----:B-----5:R-:W-:Y:S01]  /*7e90*/  MOV R11, UR5 ;  /* 0x00000005000b7c02 */ /* 0x020fe20008000f00 */
[----:B------:R-:W-:Y:S02]  /*7ea0*/  IMAD.U32 R10, RZ, RZ, UR4 ;  /* 0x00000004ff0a7e24 */ /* 0x000fe4000f8e00ff */
[----:B------:R-:W-:Y:S07]  /*7eb0*/  LEPC R20, `(.L_x_132) ;  /* 0x000000001014794e */ /* 0x000fee0000000000 */
[----:B---34-:R-:W-:Y:S05]  /*7ec0*/  CALL.ABS.NOINC R14 ;  /* 0x000000000e007343 */ /* 0x018fea0003c00000 */
.L_x_132:
[----:B------:R-:W-:Y:S05]  /*7ed0*/  WARPSYNC.ALL ;  /* 0x0000000000007948 */ /* 0x000fea0003800000 */
[----:B------:R-:W-:Y:S01]  /*7ee0*/  R2UR UR4, R33 ;  /* 0x00000000210472ca */ /* 0x000fe200000e0000 */
[----:B------:R-:W-:Y:S01]  /*7ef0*/  BSSY.RECONVERGENT B0, `(.L_x_133) ;  /* 0x000005b000007945 */ /* 0x000fe20003800200 */
[----:B------:R-:W-:Y:S02]  /*7f00*/  ISETP.NE.AND P6, PT, R77, RZ, PT ;  /* 0x000000ff4d00720c */ /* 0x000fe40003fc5270 */
[----:B------:R-:W-:Y:S02]  /*7f10*/  ISETP.NE.AND P0, PT, R72, RZ, PT ;  /* 0x000000ff4800720c */ /* 0x000fe40003f05270 */
[----:B------:R-:W-:Y:S02]  /*7f20*/  MOV R3, UR40 ;  /* 0x0000002800037c02 */ /* 0x000fe40008000f00 */
[----:B------:R-:W-:Y:S02]  /*7f30*/  MOV R0, UR37 ;  /* 0x0000002500007c02 */ /* 0x000fe40008000f00 */
[----:B------:R-:W-:Y:S03]  /*7f40*/  LEA R20, R80, UR48, 0x3 ;  /* 0x0000003050147c11 */ /* 0x000fe6000f8e18ff */
[----:B-1----:R-:W1:Y:S02]  /*7f50*/  LDTM.x16 R4, tmem[UR4+0x20] ;  /* 0x00002004000479ee */ /* 0x002e640008240000 */
[----:B------:R-:W-:Y:S04]  /*7f60*/  @P6 LEA R3, R3, UR48, 0x3 ;  /* 0x0000003003036c11 */ /* 0x000fe8000f8e18ff */
[----:B------:R-:W-:Y:S04]  /*7f70*/  @P6 IADD3 R3, PT, PT, R3, 0xf0, RZ ;  /* 0x000000f003036810 */ /* 0x000fe80007ffe0ff */
[----:B------:R-:W-:Y:S02]  /*7f80*/  @P6 PRMT R0, R0, 0x654, R3 ;  /* 0x0000065400006816 */ /* 0x000fe40000000003 */
[----:B------:R-:W-:Y:S01]  /*7f90*/  @P6 SHF.L.U32 R3, R68, 0x1f, RZ ;  /* 0x0000001f44036819 */ /* 0x000fe200000006ff */
        /* <DEDUP_REMOVED lines=80> */
.L_x_134:
[----:B------:R-:W-:Y:S05]  /*84a0*/  BSYNC.RECONVERGENT B0 ;  /* 0x0000000000007941 */ /* 0x000fea0003800200 */
.L_x_133:
        /* <DEDUP_REMOVED lines=19> */
.L_x_138:
[----:B------:R-:W-:Y:S05]  /*85e0*/  BSYNC B0 ;  /* 0x0000000000007941 */ /* 0x000fea0003800000 */
.L_x_137:
[----:B------:R-:W-:Y:S11]  /*85f0*/  ISETP.NE.AND P0, PT, R82, RZ, PT ;  /* 0x000000ff5200720c */ /* 0x000ff60003f05270 */
[----:B------:R-:W-:Y:S02]  /*8600*/  @!UPT UIADD3 URZ, UPT, UPT, URZ, URZ, URZ ;  /* 0x000000fffffff290 */ /* 0x000fe4000fffe0ff */
[----:B------:R2:W4:Y:S01]  /*8610*/  @P0 LDS R34, [R4] ;  /* 0x0000000004220984 */ /* 0x0005220000000800 */
[C---:B-1----:R-:W-:Y:S01]  /*8620*/  @P0 IMAD R3, R80.reuse, 0x2000, R69 ;  /* 0x0000200050030824 */ /* 0x042fe200078e0245 */
[----:B------:R-:W-:Y:S02]  /*8630*/  @P0 LEA R80, R80, R74, 0xd ;  /* 0x0000004a50500211 */ /* 0x000fe400078e68ff */
        /* <DEDUP_REMOVED lines=15> */
.L_x_136:
[----:B------:R-:W-:Y:S05]  /*8730*/  BSYNC B1 ;  /* 0x0000000000017941 */ /* 0x000fea0003800000 */
.L_x_135:
        /* <DEDUP_REMOVED lines=21> */
.L_x_140:
[----:B------:R-:W-:Y:S01]  /*8890*/  ISETP.NE.AND P0, PT, R72, RZ, PT ;  /* 0x000000ff4800720c */ /* 0x000fe20003f05270 */
[----:B------:R-:W-:Y:S05]  /*88a0*/  WARPSYNC.ALL ;  /* 0x0000000000007948 */ /* 0x000fea0003800000 */
[----:B------:R-:W-:Y:S01]  /*88b0*/  R2UR UR4, R33 ;  /* 0x00000000210472ca */ /* 0x000fe200000e0000 */
[----:B------:R-:W-:Y:S01]  /*88c0*/  BSSY.RECONVERGENT B0, `(.L_x_141) ;  /* 0x0000056000007945 */ /* 0x000fe20003800200 */
[----:B------:R-:W-:Y:S04]  /*88d0*/  IADD3 R0, PT, PT, R79, 0x150, RZ ;  /* 0x000001504f007810 */ /* 0x000fe80007ffe0ff */
[----:B------:R-:W-:Y:S07]  /*88e0*/  LOP3.LUT R0, R0, 0xfefffff8, RZ, 0xc0, !PT ;  /* 0xfefffff800007812 */ /* 0x000fee00078ec0ff */
[----:B-1----:R-:W1:Y:S01]  /*88f0*/  LDTM.x16 R4, tmem[UR4+0x30] ;  /* 0x00003004000479ee */ /* 0x002e620008240000 */
[----:B------:R-:W-:Y:S01]  /*8900*/  NOP ;  /* 0x0000000000007918 */ /* 0x000fe20000000000 */
[----:B-1----:R1:W-:Y:S01]  /*8910*/  SYNCS.ARRIVE.TRANS64.RED.A1T0 RZ, [R0+URZ], RZ ;  /* 0x000000ff00ff79a7 */ /* 0x0023e200081004ff */
[C---:B------:R-:W-:Y:S01]  /*8920*/  FMUL R4, R32.reuse, R4 ;  /* 0x0000000420047220 */ /* 0x040fe20000400000 */
        /* <DEDUP_REMOVED lines=79> */
.L_x_142:
[----:B------:R-:W-:Y:S05]  /*8e20*/  BSYNC.RECONVERGENT B0 ;  /* 0x0000000000007941 */ /* 0x000fea0003800200 */
.L_x_141:
[----:B------:R-:W-:Y:S01]  /*8e30*/  BAR.SYNC.DEFER_BLOCKING 0x1, 0x80 ;  /* 0x0042000000007b1d */ /* 0x000fe20000010000 */
[----:B------:R-:W-:Y:S01]  /*8e40*/  UISETP.NE.AND UP0, UPT, UR49, -0x4, UPT ;  /* 0xfffffffc3100788c */ /* 0x000fe2000bf05270 */
[----:B-1----:R-:W-:Y:S08]  /*8e50*/  IADD3 R0, PT, PT, R30, 0x1, RZ ;  /* 0x000000011e007810 */ /* 0x002ff00007ffe0ff */
[----:B------:R-:W-:Y:S05]  /*8e60*/  BRA.U !UP0, `(.L_x_143) ;  /* 0x0000000108287547 */ /* 0x000fea000b800000 */
[----:B------:R-:W-:Y:S01]  /*8e70*/  ISETP.NE.AND P0, PT, R77, RZ, PT ;  /* 0x000000ff4d00720c */ /* 0x000fe20003f05270 */
[----:B------:R-:W-:Y:S01]  /*8e80*/  IMAD.U32 R4, RZ, RZ, UR51 ;  /* 0x00000033ff047e24 */ /* 0x000fe2000f8e00ff */
[----:B------:R-:W-:Y:S01]  /*8e90*/  UIADD3 UR51, UPT, UPT, UR51, 0x1, URZ ;  /* 0x0000000133337890 */ /* 0x000fe2000fffe0ff */
[----:B------:R-:W-:Y:S03]  /*8ea0*/  IMAD.U32 R3, RZ, RZ, UR37 ;  /* 0x00000025ff037e24 */ /* 0x000fe6000f8e00ff */
[----:B------:R-:W-:Y:S04]  /*8eb0*/  UISETP.NE.AND UP0, UPT, UR51, 0x4, UPT ;  /* 0x000000043300788c */ /* 0x000fe8000bf05270 */
[----:B------:R-:W-:Y:S03]  /*8ec0*/  USEL UR51, UR51, URZ, UP0 ;  /* 0x000000ff33337287 */ /* 0x000fe60008000000 */
[----:B------:R-:W-:Y:S05]  /*8ed0*/  @P0 LEA R4, R4, UR48, 0x3 ;  /* 0x0000003004040c11 */ /* 0x000fea000f8e18ff */
[----:B------:R-:W-:Y:S05]  /*8ee0*/  @P0 VIADD R4, R4, 0xf0 ;  /* 0x000000f004040836 */ /* 0x000fea0000000000 */
[----:B------:R-:W-:Y:S04]  /*8ef0*/  @P0 PRMT R3, R3, 0x654, R4 ;  /* 0x0000065403030816 */ /* 0x000fe80000000004 */
[----:B------:R1:W-:Y:S03]  /*8f00*/  @P0 SYNCS.ARRIVE.TRANS64.RED.A1T0 RZ, [R3+URZ], RZ ;  /* 0x000000ff03ff09a7 */ /* 0x0003e600081004ff */
.L_x_143:
[----:B------:R-:W-:Y:S01]  /*8f10*/  ISETP.NE.AND P2, PT, R73, RZ, PT ;  /* 0x000000ff4900720c */ /* 0x000fe20003f45270 */
[----:B------:R-:W-:Y:S01]  /*8f20*/  UIADD3 UR49, UPT, UPT, UR49, 0x4, URZ ;  /* 0x0000000431317890 */ /* 0x000fe2000fffe0ff */
[----:B------:R-:W-:Y:S01]  /*8f30*/  ISETP.NE.AND P0, PT, R76, 0x2, PT ;  /* 0x000000024c00780c */ /* 0x000fe20003f05270 */
[----:B------:R-:W-:Y:S01]  /*8f40*/  IMAD.IADD R20, R27, 0x1, R51 ;  /* 0x000000011b147824 */ /* 0x000fe200078e0233 */
[----:B------:R-:W-:Y:S01]  /*8f50*/  ISETP.NE.AND P1, PT, R0, 0x2, PT ;  /* 0x000000020000780c */ /* 0x000fe20003f25270 */
[----:B------:R-:W-:Y:S01]  /*8f60*/  IMAD.IADD R21, R29, 0x1, R58 ;  /* 0x000000011d157824 */ /* 0x000fe200078e023a */
[----:B-1----:R-:W-:Y:S02]  /*8f70*/  SEL R3, RZ, 0x1, P0 ;  /* 0x00000001ff037807 */ /* 0x002fe40000000000 */
[----:B------:R-:W-:Y:S02]  /*8f80*/  SEL R4, RZ, 0x1, P1 ;  /* 0x00000001ff047807 */ /* 0x000fe40000800000 */
[----:B------:R-:W-:Y:S02]  /*8f90*/  LOP3.LUT R66, R66, R3, RZ, 0x3c, !PT ;  /* 0x0000000342427212 */ /* 0x000fe400078e3cff */
[----:B------:R-:W-:Y:S02]  /*8fa0*/  LOP3.LUT R67, R67, R4, RZ, 0x3c, !PT ;  /* 0x0000000443437212 */ /* 0x000fe400078e3cff */
[----:B------:R-:W-:Y:S02]  /*8fb0*/  @P2 R2UR UR36, R65 ;  /* 0x00000000412422ca */ /* 0x000fe400000e0000 */
[----:B------:R-:W-:Y:S02]  /*8fc0*/  SEL R76, R76, RZ, P0 ;  /* 0x000000ff4c4c7207 */ /* 0x000fe40000000000 */
[----:B------:R-:W-:Y:S01]  /*8fd0*/  SEL R30, R0, RZ, P1 ;  /* 0x000000ff001e7207 */ /* 0x000fe20000800000 */
[----:B------:R-:W-:Y:S10]  /*8fe0*/  @P2 BRA `(.L_x_144) ;  /* 0xffffffc800d82947 */ /* 0x000ff4000383ffff */
[----:B------:R-:W-:-:S09]  /*8ff0*/  UISETP.NE.AND UP0, UPT, UR50, URZ, UPT ;  /* 0x000000ff3200728c */ /* 0x000fd2000bf05270 */
[----:B------:R-:W-:Y:S05]  /*9000*/  BRA.U !UP0, `(.L_x_145) ;  /* 0x0000000108487547 */ /* 0x000fea000b800000 */
[----:B------:R-:W1:Y:S02]  /*9010*/  LDCU.64 UR4, c[0x0][0xa90] ;  /* 0x00015200ff0477ac */ /* 0x000e640008000a00 */
[----:B-1----:R-:W-:-:S04]  /*9020*/  UISETP.NE.U32.AND UP0, UPT, UR4, URZ, UPT ;  /* 0x000000ff0400728c */ /* 0x002fc8000bf05070 */
[----:B------:R-:W-:-:S09]  /*9030*/  UISETP.NE.AND.EX UP0, UPT, UR5, URZ, UPT, UP0 ;  /* 0x000000ff0500728c */ /* 0x000fd2000bf05300 */
[----:B------:R-:W-:Y:S05]  /*9040*/  BRA.U UP0, `(.L_x_146) ;  /* 0x00000001000c7547 */ /* 0x000fea000b800000 */
[----:B------:R-:W-:-:S13]  /*9050*/  FSETP.NEU.AND P0, PT, R35, RZ, PT ;  /* 0x000000ff2300720b */ /* 0x000fda0003f0d000 */
[----:B------:R-:W-:Y:S05]  /*9060*/  @!P0 EXIT ;  /* 0x000000000000894d */ /* 0x000fea0003800000 */
[----:B------:R-:W-:Y:S05]  /*9070*/  BRA `(.L_x_145) ;  /* 0x00000000002c7947 */ /* 0x000fea0003800000 */
.L_x_146:
[----:B------:R-:W-:Y:S01]  /*9080*/  ISETP.NE.AND P0, PT, R75, RZ, PT ;  /* 0x000000ff4b00720c */ /* 0x000fe20003f05270 */
[----:B------:R-:W-:-:S12]  /*9090*/  BSSY.RECONVERGENT B0, `(.L_x_145) ;  /* 0x0000009000007945 */ /* 0x000fd80003800200 */
[----:B------:R-:W-:Y:S05]  /*90a0*/  @P0 BRA `(.L_x_147) ;  /* 0x0000000000140947 */ /* 0x000fea0003800000 */
[----:B------:R-:W1:Y:S02]  /*90b0*/  LDCU.64 UR4, c[0x0][0xa88] ;  /* 0x00015100ff0477ac */ /* 0x000e640008000a00 */
[----:B-1----:R-:W-:-:S04]  /*90c0*/  ISETP.NE.U32.AND P0, PT, RZ, UR4, PT ;  /* 0x00000004ff007c0c */ /* 0x002fc8000bf05070 */
[----:B------:R-:W-:-:S13]  /*90d0*/  ISETP.NE.AND.EX P0, PT, RZ, UR5, PT, P0 ;  /* 0x00000005ff007c0c */ /* 0x000fda000bf05300 */
[----:B------:R-:W-:Y:S05]  /*90e0*/  @!P0 EXIT ;  /* 0x000000000000894d */ /* 0x000fea0003800000 */
[----:B------:R-:W-:Y:S05]  /*90f0*/  BRA `(.L_x_148) ;  /* 0x0000000000087947 */ /* 0x000fea0003800000 */
.L_x_147:
[----:B------:R-:W-:-:S13]  /*9100*/  FSETP.NEU.AND P0, PT, R35, RZ, PT ;  /* 0x000000ff2300720b */ /* 0x000fda0003f0d000 */
[----:B------:R-:W-:Y:S05]  /*9110*/  @!P0 EXIT ;  /* 0x000000000000894d */ /* 0x000fea0003800000 */
.L_x_148:
[----:B------:R-:W-:Y:S05]  /*9120*/  BSYNC.RECONVERGENT B0 ;  /* 0x0000000000007941 */ /* 0x000fea0003800200 */
.L_x_145:
[----:B------:R-:W-:Y:S01]  /*9130*/  ULEA UR4, UR51, UR48, 0x3 ;  /* 0x0000003033047291 */ /* 0x000fe2000f8e18ff */
[----:B------:R-:W-:-:S04]  /*9140*/  DEPBAR.LE SB0, 0x0 ;  /* 0x000080000000791a */ /* 0x000fc80000000000 */
[----:B------:R-:W-:-:S04]  /*9150*/  UIADD3 UR4, UPT, UPT, UR4, 0xf0, URZ ;  /* 0x000000f004047890 */ /* 0x000fc8000fffe0ff */
[----:B------:R-:W-:-:S09]  /*9160*/  UPRMT UR4, UR37, 0x654, UR4 ;  /* 0x0000065425047896 */ /* 0x000fd20008000004 */
[----:B------:R-:W-:Y:S01]  /*9170*/  SYNCS.ARRIVE.TRANS64.RED.A1T0 RZ, [UR4], RZ ;  /* 0x000000ffffff79a7 */ /* 0x000fe20008100404 */
[----:B------:R-:W-:Y:S05]  /*9180*/  EXIT ;  /* 0x000000000000794d */ /* 0x000fea0003800000 */
.L_x_25:
[----:B--2---:R2:W1:Y:S02]  /*9190*/  SYNCS.PHASECHK.TRANS64.TRYWAIT P0, [R5+URZ+0x170], R4 ;  /* 0x00017004050075a7 */ /* 0x00446400080011ff */
[----:B-1----:R-:W-:Y:S05]  /*91a0*/  @!P0 NANOSLEEP.SYNCS 0x989680 ;  /* 0x009896800000895d */ /* 0x002fea0003900000 */
[----:B------:R-:W1:Y:S02]  /*91b0*/  @!P0 SYNCS.PHASECHK.TRANS64 P0, [R5+URZ+0x170], R4 ;  /* 0x00017004050085a7 */ /* 0x000e6400080010ff */
[----:B-1----:R-:W-:Y:S05]  /*91c0*/  @!P0 BRA `(.L_x_25) ;  /* 0xfffffffc00f08947 */ /* 0x002fea000383ffff */
[----:B------:R-:W-:Y:S05]  /*91d0*/  BRA `(.L_x_149) ;  /* 0xffffff8400ac7947 */ /* 0x000fea000383ffff */
.L_x_28:
[----:B------:R-:W-:-:S07]  /*91e0*/  MOV R4, UR9 ;  /* 0x0000000900047c02 */ /* 0x000fce0008000f00 */
.L_x_150:
[----:B-1----:R1:W2:Y:S02]  /*91f0*/  SYNCS.PHASECHK.TRANS64.TRYWAIT P0, [R4+URZ+0x68], R5 ;  /* 0x00006805040075a7 */ /* 0x0022a400080011ff */
[----:B--2---:R-:W-:Y:S05]  /*9200*/  @!P0 NANOSLEEP.SYNCS 0x989680 ;  /* 0x009896800000895d */ /* 0x004fea0003900000 */
[----:B------:R-:W2:Y:S02]  /*9210*/  @!P0 SYNCS.PHASECHK.TRANS64 P0, [R4+URZ+0x68], R5 ;  /* 0x00006805040085a7 */ /* 0x000ea400080010ff */
[----:B--2---:R-:W-:Y:S05]  /*9220*/  @!P0 BRA `(.L_x_150) ;  /* 0xfffffffc00f08947 */ /* 0x004fea000383ffff */
[----:B------:R-:W-:Y:S05]  /*9230*/  BRA `(.L_x_27) ;  /* 0xffffff8800207947 */ /* 0x000fea000383ffff */
.L_x_31:
[----:B-1----:R1:W2:Y:S02]  /*9240*/  SYNCS.PHASECHK.TRANS64.TRYWAIT P0, [R8+URZ+0x120], R5 ;  /* 0x00012005080075a7 */ /* 0x0022a400080011ff */
[----:B--2---:R-:W-:Y:S05]  /*9250*/  @!P0 NANOSLEEP.SYNCS 0x989680 ;  /* 0x009896800000895d */ /* 0x004fea0003900000 */
[----:B------:R-:W2:Y:S02]  /*9260*/  @!P0 SYNCS.PHASECHK.TRANS64 P0, [R8+URZ+0x120], R5 ;  /* 0x00012005080085a7 */ /* 0x000ea400080010ff */
[----:B--2---:R-:W-:Y:S05]  /*9270*/  @!P0 BRA `(.L_x_31) ;  /* 0xfffffffc00f08947 */ /* 0x004fea000383ffff */
[----:B------:R-:W-:Y:S05]  /*9280*/  BRA `(.L_x_151) ;  /* 0xffffff8800c87947 */ /* 0x000fea000383ffff */
.L_x_35:
[----:B----4-:R-:W-:-:S07]  /*9290*/  MOV R0, UR4 ;  /* 0x0000000400007c02 */ /* 0x010fce0008000f00 */
.L_x_152:
[----:B-1----:R1:W2:Y:S02]  /*92a0*/  SYNCS.PHASECHK.TRANS64.TRYWAIT P0, [R0+URZ], R3 ;  /* 0x00000003000075a7 */ /* 0x0022a400080011ff */
[----:B--2---:R-:W-:Y:S05]  /*92b0*/  @!P0 NANOSLEEP.SYNCS 0x989680 ;  /* 0x009896800000895d */ /* 0x004fea0003900000 */
[----:B------:R-:W2:Y:S02]  /*92c0*/  @!P0 SYNCS.PHASECHK.TRANS64 P0, [R0+URZ], R3 ;  /* 0x00000003000085a7 */ /* 0x000ea400080010ff */
[----:B--2---:R-:W-:Y:S05]  /*92d0*/  @!P0 BRA `(.L_x_152) ;  /* 0xfffffffc00f08947 */ /* 0x004fea000383ffff */
[----:B------:R-:W-:Y:S05]  /*92e0*/  BRA `(.L_x_153) ;  /* 0xffffff9000387947 */ /* 0x000fea000383ffff */
.L_x_36:
[----:B----4-:R-:W-:-:S07]  /*92f0*/  MOV R0, UR4 ;  /* 0x0000000400007c02 */ /* 0x010fce0008000f00 */
.L_x_154:
[----:B-1----:R1:W2:Y:S02]  /*9300*/  SYNCS.PHASECHK.TRANS64.TRYWAIT P0, [R0+URZ], R3 ;  /* 0x00000003000075a7 */ /* 0x0022a400080011ff */
[----:B--2---:R-:W-:Y:S05]  /*9310*/  @!P0 NANOSLEEP.SYNCS 0x989680 ;  /* 0x009896800000895d */ /* 0x004fea0003900000 */
[----:B------:R-:W2:Y:S02]  /*9320*/  @!P0 SYNCS.PHASECHK.TRANS64 P0, [R0+URZ], R3 ;  /* 0x00000003000085a7 */ /* 0x000ea400080010ff */
[----:B--2---:R-:W-:Y:S05]  /*9330*/  @!P0 BRA `(.L_x_154) ;  /* 0xfffffffc00f08947 */ /* 0x004fea000383ffff */
[----:B------:R-:W-:Y:S05]  /*9340*/  BRA `(.L_x_155) ;  /* 0xffffff9000447947 */ /* 0x000fea000383ffff */
.L_x_37:
[----:B----4-:R-:W-:-:S07]  /*9350*/  MOV R0, UR4 ;  /* 0x0000000400007c02 */ /* 0x010fce0008000f00 */
.L_x_156:
[----:B-1----:R1:W2:Y:S02]  /*9360*/  SYNCS.PHASECHK.TRANS64.TRYWAIT P0, [R0+URZ], R3 ;  /* 0x00000003000075a7 */ /* 0x0022a400080011ff */
[----:B--2---:R-:W-:Y:S05]  /*9370*/  @!P0 NANOSLEEP.SYNCS 0x989680 ;  /* 0x009896800000895d */ /* 0x004fea0003900000 */
[----:B------:R-:W2:Y:S02]  /*9380*/  @!P0 SYNCS.PHASECHK.TRANS64 P0, [R0+URZ], R3 ;  /* 0x00000003000085a7 */ /* 0x000ea400080010ff */
[----:B--2---:R-:W-:Y:S05]  /*9390*/  @!P0 BRA `(.L_x_156) ;  /* 0xfffffffc00f08947 */ /* 0x004fea000383ffff */
[----:B------:R-:W-:Y:S05]  /*93a0*/  BRA `(.L_x_157) ;  /* 0xffffff9000507947 */ /* 0x000fea000383ffff */
.L_x_38:
[----:B----4-:R-:W-:-:S07]  /*93b0*/  MOV R0, UR4 ;  /* 0x0000000400007c02 */ /* 0x010fce0008000f00 */
.L_x_158:
[----:B-1----:R1:W2:Y:S02]  /*93c0*/  SYNCS.PHASECHK.TRANS64.TRYWAIT P0, [R0+URZ], R3 ;  /* 0x00000003000075a7 */ /* 0x0022a400080011ff */
[----:B--2---:R-:W-:Y:S05]  /*93d0*/  @!P0 NANOSLEEP.SYNCS 0x989680 ;  /* 0x009896800000895d */ /* 0x004fea0003900000 */
[----:B------:R-:W2:Y:S02]  /*93e0*/  @!P0 SYNCS.PHASECHK.TRANS64 P0, [R0+URZ], R3 ;  /* 0x00000003000085a7 */ /* 0x000ea400080010ff */
[----:B--2---:R-:W-:Y:S05]  /*93f0*/  @!P0 BRA `(.L_x_158) ;  /* 0xfffffffc00f08947 */ /* 0x004fea000383ffff */
[----:B------:R-:W-:Y:S05]  /*9400*/  BRA `(.L_x_159) ;  /* 0xffffff90005c7947 */ /* 0x000fea000383ffff */
.L_x_39:
[----:B----4-:R-:W-:-:S07]  /*9410*/  MOV R0, UR4 ;  /* 0x0000000400007c02 */ /* 0x010fce0008000f00 */
.L_x_160:
[----:B-1----:R1:W2:Y:S02]  /*9420*/  SYNCS.PHASECHK.TRANS64.TRYWAIT P0, [R0+URZ], R3 ;  /* 0x00000003000075a7 */ /* 0x0022a400080011ff */
[----:B--2---:R-:W-:Y:S05]  /*9430*/  @!P0 NANOSLEEP.SYNCS 0x989680 ;  /* 0x009896800000895d */ /* 0x004fea0003900000 */
[----:B------:R-:W2:Y:S02]  /*9440*/  @!P0 SYNCS.PHASECHK.TRANS64 P0, [R0+URZ], R3 ;  /* 0x00000003000085a7 */ /* 0x000ea400080010ff */
[----:B--2---:R-:W-:Y:S05]  /*9450*/  @!P0 BRA `(.L_x_160) ;  /* 0xfffffffc00f08947 */ /* 0x004fea000383ffff */
[----:B------:R-:W-:Y:S05]  /*9460*/  BRA `(.L_x_161) ;  /* 0xffffff9000687947 */ /* 0x000fea000383ffff */
.L_x_40:
[----:B----4-:R-:W-:-:S07]  /*9470*/  MOV R0, UR4 ;  /* 0x0000000400007c02 */ /* 0x010fce0008000f00 */
.L_x_162:
[----:B-1----:R1:W2:Y:S02]  /*9480*/  SYNCS.PHASECHK.TRANS64.TRYWAIT P0, [R0+URZ], R3 ;  /* 0x00000003000075a7 */ /* 0x0022a400080011ff */
[----:B--2---:R-:W-:Y:S05]  /*9490*/  @!P0 NANOSLEEP.SYNCS 0x989680 ;  /* 0x009896800000895d */ /* 0x004fea0003900000 */
[----:B------:R-:W2:Y:S02]  /*94a0*/  @!P0 SYNCS.PHASECHK.TRANS64 P0, [R0+URZ], R3 ;  /* 0x00000003000085a7 */ /* 0x000ea400080010ff */
[----:B--2---:R-:W-:Y:S05]  /*94b0*/  @!P0 BRA `(.L_x_162) ;  /* 0xfffffffc00f08947 */ /* 0x004fea000383ffff */
[----:B------:R-:W-:Y:S05]  /*94c0*/  BRA `(.L_x_163) ;  /* 0xffffff9000747947 */ /* 0x000fea000383ffff */
.L_x_41:
[----:B----4-:R-:W-:-:S07]  /*94d0*/  MOV R0, UR4 ;  /* 0x0000000400007c02 */ /* 0x010fce0008000f00 */
.L_x_164:
[----:B-1----:R1:W2:Y:S02]  /*94e0*/  SYNCS.PHASECHK.TRANS64.TRYWAIT P0, [R0+URZ], R3 ;  /* 0x00000003000075a7 */ /* 0x0022a400080011ff */
[----:B--2---:R-:W-:Y:S05]  /*94f0*/  @!P0 NANOSLEEP.SYNCS 0x989680 ;  /* 0x009896800000895d */ /* 0x004fea0003900000 */
[----:B------:R-:W2:Y:S02]  /*9500*/  @!P0 SYNCS.PHASECHK.TRANS64 P0, [R0+URZ], R3 ;  /* 0x00000003000085a7 */ /* 0x000ea400080010ff */
[----:B--2---:R-:W-:Y:S05]  /*9510*/  @!P0 BRA `(.L_x_164) ;  /* 0xfffffffc00f08947 */ /* 0x004fea000383ffff */
[----:B------:R-:W-:Y:S05]  /*9520*/  BRA `(.L_x_165) ;  /* 0xffffff9000807947 */ /* 0x000fea000383ffff */
.L_x_42:
[----:B----4-:R-:W-:-:S07]  /*9530*/  MOV R0, UR4 ;  /* 0x0000000400007c02 */ /* 0x010fce0008000f00 */
.L_x_166:
[----:B-1----:R1:W2:Y:S02]  /*9540*/  SYNCS.PHASECHK.TRANS64.TRYWAIT P0, [R0+URZ], R3 ;  /* 0x00000003000075a7 */ /* 0x0022a400080011ff */
[----:B--2---:R-:W-:Y:S05]  /*9550*/  @!P0 NANOSLEEP.SYNCS 0x989680 ;  /* 0x009896800000895d */ /* 0x004fea0003900000 */
[----:B------:R-:W2:Y:S02]  /*9560*/  @!P0 SYNCS.PHASECHK.TRANS64 P0, [R0+URZ], R3 ;  /* 0x00000003000085a7 */ /* 0x000ea400080010ff */
[----:B--2---:R-:W-:Y:S05]  /*9570*/  @!P0 BRA `(.L_x_166) ;  /* 0xfffffffc00f08947 */ /* 0x004fea000383ffff */
[----:B------:R-:W-:Y:S05]  /*9580*/  BRA `(.L_x_167) ;  /* 0xffffff90008c7947 */ /* 0x000fea000383ffff */
.L_x_43:
[----:B----4-:R-:W-:-:S07]  /*9590*/  MOV R0, UR4 ;  /* 0x0000000400007c02 */ /* 0x010fce0008000f00 */
.L_x_168:
[----:B-1----:R1:W2:Y:S02]  /*95a0*/  SYNCS.PHASECHK.TRANS64.TRYWAIT P0, [R0+URZ], R3 ;  /* 0x00000003000075a7 */ /* 0x0022a400080011ff */
[----:B--2---:R-:W-:Y:S05]  /*95b0*/  @!P0 NANOSLEEP.SYNCS 0x989680 ;  /* 0x009896800000895d */ /* 0x004fea0003900000 */
[----:B------:R-:W2:Y:S02]  /*95c0*/  @!P0 SYNCS.PHASECHK.TRANS64 P0, [R0+URZ], R3 ;  /* 0x00000003000085a7 */ /* 0x000ea400080010ff */
[----:B--2---:R-:W-:Y:S05]  /*95d0*/  @!P0 BRA `(.L_x_168) ;  /* 0xfffffffc00f08947 */ /* 0x004fea000383ffff */
[----:B------:R-:W-:Y:S05]  /*95e0*/  BRA `(.L_x_169) ;  /* 0xffffff9000987947 */ /* 0x000fea000383ffff */
.L_x_44:
[----:B----4-:R-:W-:-:S07]  /*95f0*/  MOV R0, UR4 ;  /* 0x0000000400007c02 */ /* 0x010fce0008000f00 */
.L_x_170:
[----:B-1----:R1:W2:Y:S02]  /*9600*/  SYNCS.PHASECHK.TRANS64.TRYWAIT P0, [R0+URZ], R3 ;  /* 0x00000003000075a7 */ /* 0x0022a400080011ff */
[----:B--2---:R-:W-:Y:S05]  /*9610*/  @!P0 NANOSLEEP.SYNCS 0x989680 ;  /* 0x009896800000895d */ /* 0x004fea0003900000 */
[----:B------:R-:W2:Y:S02]  /*9620*/  @!P0 SYNCS.PHASECHK.TRANS64 P0, [R0+URZ], R3 ;  /* 0x00000003000085a7 */ /* 0x000ea400080010ff */
[----:B--2---:R-:W-:Y:S05]  /*9630*/  @!P0 BRA `(.L_x_170) ;  /* 0xfffffffc00f08947 */ /* 0x004fea000383ffff */
[----:B------:R-:W-:Y:S05]  /*9640*/  BRA `(.L_x_171) ;  /* 0xffffff9000a47947 */ /* 0x000fea000383ffff */
.L_x_45:
[----:B----4-:R-:W-:-:S07]  /*9650*/  MOV R0, UR4 ;  /* 0x0000000400007c02 */ /* 0x010fce0008000f00 */
.L_x_172:
[----:B-1----:R1:W2:Y:S02]  /*9660*/  SYNCS.PHASECHK.TRANS64.TRYWAIT P0, [R0+URZ], R3 ;  /* 0x00000003000075a7 */ /* 0x0022a400080011ff */
[----:B--2---:R-:W-:Y:S05]  /*9670*/  @!P0 NANOSLEEP.SYNCS 0x989680 ;  /* 0x009896800000895d */ /* 0x004fea0003900000 */
[----:B------:R-:W2:Y:S02]  /*9680*/  @!P0 SYNCS.PHASECHK.TRANS64 P0, [R0+URZ], R3 ;  /* 0x00000003000085a7 */ /* 0x000ea400080010ff */
[----:B--2---:R-:W-:Y:S05]  /*9690*/  @!P0 BRA `(.L_x_172) ;  /* 0xfffffffc00f08947 */ /* 0x004fea000383ffff */
[----:B------:R-:W-:Y:S05]  /*96a0*/  BRA `(.L_x_173) ;  /* 0xffffff9000b07947 */ /* 0x000fea000383ffff */
.L_x_46:
[----:B----4-:R-:W-:-:S07]  /*96b0*/  MOV R0, UR4 ;  /* 0x0000000400007c02 */ /* 0x010fce0008000f00 */
.L_x_174:
[----:B-1----:R1:W2:Y:S02]  /*96c0*/  SYNCS.PHASECHK.TRANS64.TRYWAIT P0, [R0+URZ], R3 ;  /* 0x00000003000075a7 */ /* 0x0022a400080011ff */
[----:B--2---:R-:W-:Y:S05]  /*96d0*/  @!P0 NANOSLEEP.SYNCS 0x989680 ;  /* 0x009896800000895d */ /* 0x004fea0003900000 */
[----:B------:R-:W2:Y:S02]  /*96e0*/  @!P0 SYNCS.PHASECHK.TRANS64 P0, [R0+URZ], R3 ;  /* 0x00000003000085a7 */ /* 0x000ea400080010ff */
[----:B--2---:R-:W-:Y:S05]  /*96f0*/  @!P0 BRA `(.L_x_174) ;  /* 0xfffffffc00f08947 */ /* 0x004fea000383ffff */
[----:B------:R-:W-:Y:S05]  /*9700*/  BRA `(.L_x_175) ;  /* 0xffffff9000bc7947 */ /* 0x000fea000383ffff */
.L_x_49:
[----:B-1----:R1:W2:Y:S02]  /*9710*/  SYNCS.PHASECHK.TRANS64.TRYWAIT P0, [R0+URZ+0x160], R5 ;  /* 0x00016005000075a7 */ /* 0x0022a400080011ff */
[----:B--2---:R-:W-:Y:S05]  /*9720*/  @!P0 NANOSLEEP.SYNCS 0x989680 ;  /* 0x009896800000895d */ /* 0x004fea0003900000 */
[----:B------:R-:W2:Y:S02]  /*9730*/  @!P0 SYNCS.PHASECHK.TRANS64 P0, [R0+URZ+0x160], R5 ;  /* 0x00016005000085a7 */ /* 0x000ea400080010ff */
[----:B--2---:R-:W-:Y:S05]  /*9740*/  @!P0 BRA `(.L_x_49) ;  /* 0xfffffffc00f08947 */ /* 0x004fea000383ffff */
[----:B------:R-:W-:Y:S05]  /*9750*/  BRA `(.L_x_176) ;  /* 0xffffff9400187947 */ /* 0x000fea000383ffff */
.L_x_50:
[----:B------:R-:W-:-:S07]  /*9760*/  MOV R0, UR5 ;  /* 0x0000000500007c02 */ /* 0x000fce0008000f00 */
.L_x_177:
[----:B-1----:R1:W2:Y:S02]  /*9770*/  SYNCS.PHASECHK.TRANS64.TRYWAIT P0, [R0+URZ+0x130], R7 ;  /* 0x00013007000075a7 */ /* 0x0022a400080011ff */
[----:B--2---:R-:W-:Y:S05]  /*9780*/  @!P0 NANOSLEEP.SYNCS 0x989680 ;  /* 0x009896800000895d */ /* 0x004fea0003900000 */
[----:B------:R-:W2:Y:S02]  /*9790*/  @!P0 SYNCS.PHASECHK.TRANS64 P0, [R0+URZ+0x130], R7 ;  /* 0x00013007000085a7 */ /* 0x000ea400080010ff */
[----:B--2---:R-:W-:Y:S05]  /*97a0*/  @!P0 BRA `(.L_x_177) ;  /* 0xfffffffc00f08947 */ /* 0x004fea000383ffff */
[----:B------:R-:W-:Y:S05]  /*97b0*/  BRA `(.L_x_178) ;  /* 0xffffff9400287947 */ /* 0x000fea000383ffff */
.L_x_51:
[----:B-1----:R1:W2:Y:S02]  /*97c0*/  SYNCS.PHASECHK.TRANS64.TRYWAIT P1, [R0+URZ+0x120], R5 ;  /* 0x00012005000075a7 */ /* 0x0022a400080211ff */
[----:B--2---:R-:W-:Y:S05]  /*97d0*/  @!P1 NANOSLEEP.SYNCS 0x989680 ;  /* 0x009896800000995d */ /* 0x004fea0003900000 */
[----:B------:R-:W2:Y:S02]  /*97e0*/  @!P1 SYNCS.PHASECHK.TRANS64 P1, [R0+URZ+0x120], R5 ;  /* 0x00012005000095a7 */ /* 0x000ea400080210ff */
[----:B--2---:R-:W-:Y:S05]  /*97f0*/  @!P1 BRA `(.L_x_51) ;  /* 0xfffffffc00f09947 */ /* 0x004fea000383ffff */
[----:B------:R-:W-:Y:S05]  /*9800*/  BRA `(.L_x_179) ;  /* 0xffffff9400587947 */ /* 0x000fea000383ffff */
.L_x_54:
[----:B------:R-:W-:-:S07]  /*9810*/  MOV R0, UR5 ;  /* 0x0000000500007c02 */ /* 0x000fce0008000f00 */
.L_x_180:
[----:B-1----:R1:W2:Y:S02]  /*9820*/  SYNCS.PHASECHK.TRANS64.TRYWAIT P0, [R0+URZ+0x130], R3 ;  /* 0x00013003000075a7 */ /* 0x0022a400080011ff */
[----:B--2---:R-:W-:Y:S05]  /*9830*/  @!P0 NANOSLEEP.SYNCS 0x989680 ;  /* 0x009896800000895d */ /* 0x004fea0003900000 */
[----:B------:R-:W2:Y:S02]  /*9840*/  @!P0 SYNCS.PHASECHK.TRANS64 P0, [R0+URZ+0x130], R3 ;  /* 0x00013003000085a7 */ /* 0x000ea400080010ff */
[----:B--2---:R-:W-:Y:S05]  /*9850*/  @!P0 BRA `(.L_x_180) ;  /* 0xfffffffc00f08947 */ /* 0x004fea000383ffff */
[----:B------:R-:W-:Y:S05]  /*9860*/  BRA `(.L_x_53) ;  /* 0xffffff9400ac7947 */ /* 0x000fea000383ffff */
.L_x_63:
[----:B-1----:R-:W-:-:S04]  /*9870*/  MOV R4, UR6 ;  /* 0x0000000600047c02 */ /* 0x002fc80008000f00 */
[----:B------:R1:W2:Y:S03]  /*9880*/  SYNCS.PHASECHK.TRANS64.TRYWAIT P0, [R4+URZ+0x8], R5 ;  /* 0x00000805040075a7 */ /* 0x0002a600080011ff */
[----:B--2---:R-:W-:Y:S05]  /*9890*/  @!P0 NANOSLEEP.SYNCS 0x989680 ;  /* 0x009896800000895d */ /* 0x004fea0003900000 */
[----:B------:R-:W2:Y:S02]  /*98a0*/  @!P0 SYNCS.PHASECHK.TRANS64 P0, [R4+URZ+0x8], R5 ;  /* 0x00000805040085a7 */ /* 0x000ea400080010ff */
[----:B--2---:R-:W-:Y:S05]  /*98b0*/  @!P0 BRA `(.L_x_63) ;  /* 0xfffffffc00ec8947 */ /* 0x004fea000383ffff */
[----:B------:R-:W-:Y:S05]  /*98c0*/  BRA `(.L_x_62) ;  /* 0xffffff9800607947 */ /* 0x000fea000383ffff */
.L_x_65:
[----:B------:R-:W-:Y:S01]  /*98d0*/  BSSY B0, `(.L_x_181) ;  /* 0x0000006000007945 */ /* 0x000fe20003800000 */
[----:B------:R-:W-:-:S07]  /*98e0*/  MOV R15, 0xffffffff ;  /* 0xffffffff000f7802 */ /* 0x000fce0000000f00 */
[----:B-1---5:R-:W-:Y:S05]  /*98f0*/  WARPSYNC.COLLECTIVE R15, `(.L_x_182) ;  /* 0x000000000f0c7348 */ /* 0x022fea0003c00000 */
[----:B------:R-:W-:Y:S02]  /*9900*/  ELECT P6, UR79, PT ;  /* 0x00000000004f782f */ /* 0x000fe400038c0000 */
[----:B------:R-:W-:Y:S01]  /*9910*/  MOV R14, UR79 ;  /* 0x0000004f000e7c02 */ /* 0x000fe20008000f00 */
[----:B-1---5:R-:W-:Y:S10]  /*9920*/  ENDCOLLECTIVE ;  /* 0x000000000000791b */ /* 0x022ff40003800000 */
.L_x_182:
[----:B------:R-:W-:Y:S05]  /*9930*/  BSYNC B0 ;  /* 0x0000000000007941 */ /* 0x000fea0003800000 */
.L_x_181:
[----:B------:R-:W-:Y:S05]  /*9940*/  BRA `(.L_x_183) ;  /* 0xffffff9800907947 */ /* 0x000fea000383ffff */
.L_x_67:
[----:B-1----:R-:W-:-:S04]  /*9950*/  MOV R2, UR6 ;  /* 0x0000000600027c02 */ /* 0x002fc80008000f00 */
[----:B------:R1:W2:Y:S03]  /*9960*/  SYNCS.PHASECHK.TRANS64.TRYWAIT P0, [R2+URZ+0x8], R3 ;  /* 0x00000803020075a7 */ /* 0x0002a600080011ff */
[----:B--2---:R-:W-:Y:S05]  /*9970*/  @!P0 NANOSLEEP.SYNCS 0x989680 ;  /* 0x009896800000895d */ /* 0x004fea0003900000 */
[----:B------:R-:W2:Y:S02]  /*9980*/  @!P0 SYNCS.PHASECHK.TRANS64 P0, [R2+URZ+0x8], R3 ;  /* 0x00000803020085a7 */ /* 0x000ea400080010ff */
[----:B--2---:R-:W-:Y:S05]  /*9990*/  @!P0 BRA `(.L_x_67) ;  /* 0xfffffffc00ec8947 */ /* 0x004fea000383ffff */
[----:B------:R-:W-:Y:S05]  /*99a0*/  BRA `(.L_x_66) ;  /* 0xffffff9800947947 */ /* 0x000fea000383ffff */
.L_x_68:
[----:B-1----:R1:W2:Y:S02]  /*99b0*/  SYNCS.PHASECHK.TRANS64.TRYWAIT P0, [R0+URZ+0x120], R5 ;  /* 0x00012005000075a7 */ /* 0x0022a400080011ff */
[----:B--2---:R-:W-:Y:S05]  /*99c0*/  @!P0 NANOSLEEP.SYNCS 0x989680 ;  /* 0x009896800000895d */ /* 0x004fea0003900000 */
[----:B------:R-:W2:Y:S02]  /*99d0*/  @!P0 SYNCS.PHASECHK.TRANS64 P0, [R0+URZ+0x120], R5 ;  /* 0x00012005000085a7 */ /* 0x000ea400080010ff */
[----:B--2---:R-:W-:Y:S05]  /*99e0*/  @!P0 BRA `(.L_x_68) ;  /* 0xfffffffc00f08947 */ /* 0x004fea000383ffff */
[----:B------:R-:W-:Y:S05]  /*99f0*/  BRA `(.L_x_184) ;  /* 0xffffff9c00747947 */ /* 0x000fea000383ffff */
.L_x_70:
[----:B------:R-:W-:-:S07]  /*9a00*/  MOV R0, UR9 ;  /* 0x0000000900007c02 */ /* 0x000fce0008000f00 */
.L_x_185:
[----:B-1----:R1:W2:Y:S02]  /*9a10*/  SYNCS.PHASECHK.TRANS64.TRYWAIT P0, [R0+URZ+0x150], R5 ;  /* 0x00015005000075a7 */ /* 0x0022a400080011ff */
[----:B--2---:R-:W-:Y:S05]  /*9a20*/  @!P0 NANOSLEEP.SYNCS 0x989680 ;  /* 0x009896800000895d */ /* 0x004fea0003900000 */
[----:B------:R-:W2:Y:S02]  /*9a30*/  @!P0 SYNCS.PHASECHK.TRANS64 P0, [R0+URZ+0x150], R5 ;  /* 0x00015005000085a7 */ /* 0x000ea400080010ff */
[----:B--2---:R-:W-:Y:S05]  /*9a40*/  @!P0 BRA `(.L_x_185) ;  /* 0xfffffffc00f08947 */ /* 0x004fea000383ffff */
[----:B------:R-:W-:Y:S05]  /*9a50*/  BRA `(.L_x_186) ;  /* 0xffffff9c00c07947 */ /* 0x000fea000383ffff */
.L_x_73:
[----:B------:R-:W-:Y:S07]  /*9a60*/  MOV R0, UR8 ;  /* 0x0000000800007c02 */ /* 0x000fee0008000f00 */
.L_x_187:
[----:B-1----:R1:W2:Y:S02]  /*9a70*/  SYNCS.PHASECHK.TRANS64.TRYWAIT P0, [R0+URZ], R5 ;  /* 0x00000005000075a7 */ /* 0x0022a400080011ff */
[----:B--2---:R-:W-:Y:S05]  /*9a80*/  @!P0 NANOSLEEP.SYNCS 0x989680 ;  /* 0x009896800000895d */ /* 0x004fea0003900000 */
[----:B------:R-:W2:Y:S02]  /*9a90*/  @!P0 SYNCS.PHASECHK.TRANS64 P0, [R0+URZ], R5 ;  /* 0x00000005000085a7 */ /* 0x000ea400080010ff */
[----:B--2---:R-:W-:Y:S05]  /*9aa0*/  @!P0 BRA `(.L_x_187) ;  /* 0xfffffffc00f08947 */ /* 0x004fea000383ffff */
[----:B------:R-:W-:Y:S05]  /*9ab0*/  BRA `(.L_x_72) ;  /* 0xffffff9c00e47947 */ /* 0x000fea000383ffff */
.L_x_78:
[----:B-1----:R-:W-:-:S07]  /*9ac0*/  MOV R0, UR4 ;  /* 0x0000000400007c02 */ /* 0x002fce0008000f00 */
.L_x_188:
[----:B-1----:R1:W3:Y:S02]  /*9ad0*/  SYNCS.PHASECHK.TRANS64.TRYWAIT P0, [R0+URZ], R3 ;  /* 0x00000003000075a7 */ /* 0x0022e400080011ff */
[----:B---3--:R-:W-:Y:S05]  /*9ae0*/  @!P0 NANOSLEEP.SYNCS 0x989680 ;  /* 0x009896800000895d */ /* 0x008fea0003900000 */
[----:B------:R-:W3:Y:S02]  /*9af0*/  @!P0 SYNCS.PHASECHK.TRANS64 P0, [R0+URZ], R3 ;  /* 0x00000003000085a7 */ /* 0x000ee400080010ff */
[----:B---3--:R-:W-:Y:S05]  /*9b00*/  @!P0 BRA `(.L_x_188) ;  /* 0xfffffffc00f08947 */ /* 0x008fea000383ffff */
[----:B------:R-:W-:Y:S05]  /*9b10*/  BRA `(.L_x_189) ;  /* 0xffffffa400047947 */ /* 0x000fea000383ffff */
.L_x_81:
[----:B------:R-:W-:-:S07]  /*9b20*/  MOV R0, UR6 ;  /* 0x0000000600007c02 */ /* 0x000fce0008000f00 */
.L_x_190:
[----:B-1----:R1:W3:Y:S02]  /*9b30*/  SYNCS.PHASECHK.TRANS64.TRYWAIT P1, [R0+URZ+0x180], R3 ;  /* 0x00018003000075a7 */ /* 0x0022e400080211ff */
[----:B---3--:R-:W-:Y:S05]  /*9b40*/  @!P1 NANOSLEEP.SYNCS 0x989680 ;  /* 0x009896800000995d */ /* 0x008fea0003900000 */
[----:B------:R-:W3:Y:S02]  /*9b50*/  @!P1 SYNCS.PHASECHK.TRANS64 P1, [R0+URZ+0x180], R3 ;  /* 0x00018003000095a7 */ /* 0x000ee400080210ff */
[----:B---3--:R-:W-:Y:S05]  /*9b60*/  @!P1 BRA `(.L_x_190) ;  /* 0xfffffffc00f09947 */ /* 0x008fea000383ffff */
[----:B------:R-:W-:Y:S05]  /*9b70*/  BRA `(.L_x_191) ;  /* 0xffffffa400507947 */ /* 0x000fea000383ffff */
.L_x_86:
[----:B----4-:R4:W1:Y:S02]  /*9b80*/  SYNCS.PHASECHK.TRANS64.TRYWAIT P0, [R0+URZ+0x120], R3 ;  /* 0x00012003000075a7 */ /* 0x01086400080011ff */
[----:B-1----:R-:W-:Y:S05]  /*9b90*/  @!P0 NANOSLEEP.SYNCS 0x989680 ;  /* 0x009896800000895d */ /* 0x002fea0003900000 */
[----:B------:R-:W1:Y:S02]  /*9ba0*/  @!P0 SYNCS.PHASECHK.TRANS64 P0, [R0+URZ+0x120], R3 ;  /* 0x00012003000085a7 */ /* 0x000e6400080010ff */
[----:B-1----:R-:W-:Y:S05]  /*9bb0*/  @!P0 BRA `(.L_x_86) ;  /* 0xfffffffc00f08947 */ /* 0x002fea000383ffff */
[----:B------:R-:W-:Y:S05]  /*9bc0*/  BRA `(.L_x_192) ;  /* 0xffffffa8006c7947 */ /* 0x000fea000383ffff */
.L_x_89:
[----:B------:R-:W-:Y:S07]  /*9bd0*/  MOV R0, UR6 ;  /* 0x0000000600007c02 */ /* 0x000fee0008000f00 */
.L_x_193:
[----:B----4-:R4:W1:Y:S02]  /*9be0*/  SYNCS.PHASECHK.TRANS64.TRYWAIT P0, [R0+URZ+0x118], R3 ;  /* 0x00011803000075a7 */ /* 0x01086400080011ff */
[----:B-1----:R-:W-:Y:S05]  /*9bf0*/  @!P0 NANOSLEEP.SYNCS 0x989680 ;  /* 0x009896800000895d */ /* 0x002fea0003900000 */
[----:B------:R-:W1:Y:S02]  /*9c00*/  @!P0 SYNCS.PHASECHK.TRANS64 P0, [R0+URZ+0x118], R3 ;  /* 0x00011803000085a7 */ /* 0x000e6400080010ff */
[----:B-1----:R-:W-:Y:S05]  /*9c10*/  @!P0 BRA `(.L_x_193) ;  /* 0xfffffffc00f08947 */ /* 0x002fea000383ffff */
[----:B------:R-:W-:Y:S05]  /*9c20*/  BRA `(.L_x_88) ;  /* 0xffffffac004c7947 */ /* 0x000fea000383ffff */
.L_x_92:
[----:B------:R-:W-:Y:S07]  /*9c30*/  MOV R0, UR6 ;  /* 0x0000000600007c02 */ /* 0x000fee0008000f00 */
.L_x_194:
[----:B--2---:R2:W4:Y:S02]  /*9c40*/  SYNCS.PHASECHK.TRANS64.TRYWAIT P0, [R0+URZ+0xf0], R11 ;  /* 0x0000f00b000075a7 */ /* 0x00452400080011ff */
[----:B----4-:R-:W-:Y:S05]  /*9c50*/  @!P0 NANOSLEEP.SYNCS 0x989680 ;  /* 0x009896800000895d */ /* 0x010fea0003900000 */
[----:B------:R-:W4:Y:S02]  /*9c60*/  @!P0 SYNCS.PHASECHK.TRANS64 P0, [R0+URZ+0xf0], R11 ;  /* 0x0000f00b000085a7 */ /* 0x000f2400080010ff */
[----:B----4-:R-:W-:Y:S05]  /*9c70*/  @!P0 BRA `(.L_x_194) ;  /* 0xfffffffc00f08947 */ /* 0x010fea000383ffff */
[----:B------:R-:W-:Y:S05]  /*9c80*/  BRA `(.L_x_195) ;  /* 0xffffffac00c47947 */ /* 0x000fea000383ffff */
.L_x_93:
[----:B------:R-:W-:Y:S07]  /*9c90*/  MOV R0, UR6 ;  /* 0x0000000600007c02 */ /* 0x000fee0008000f00 */
.L_x_196:
[----:B--2---:R2:W4:Y:S02]  /*9ca0*/  SYNCS.PHASECHK.TRANS64.TRYWAIT P0, [R0+URZ+0xf8], R11 ;  /* 0x0000f80b000075a7 */ /* 0x00452400080011ff */
[----:B----4-:R-:W-:Y:S05]  /*9cb0*/  @!P0 NANOSLEEP.SYNCS 0x989680 ;  /* 0x009896800000895d */ /* 0x010fea0003900000 */
[----:B------:R-:W4:Y:S02]  /*9cc0*/  @!P0 SYNCS.PHASECHK.TRANS64 P0, [R0+URZ+0xf8], R11 ;  /* 0x0000f80b000085a7 */ /* 0x000f2400080010ff */
[----:B----4-:R-:W-:Y:S05]  /*9cd0*/  @!P0 BRA `(.L_x_196) ;  /* 0xfffffffc00f08947 */ /* 0x010fea000383ffff */
[----:B------:R-:W-:Y:S05]  /*9ce0*/  BRA `(.L_x_197) ;  /* 0xffffffb000547947 */ /* 0x000fea000383ffff */
.L_x_94:
[----:B------:R-:W-:Y:S07]  /*9cf0*/  MOV R0, UR6 ;  /* 0x0000000600007c02 */ /* 0x000fee0008000f00 */
.L_x_198:
[----:B--2---:R2:W4:Y:S02]  /*9d00*/  SYNCS.PHASECHK.TRANS64.TRYWAIT P0, [R0+URZ+0x100], R11 ;  /* 0x0001000b000075a7 */ /* 0x00452400080011ff */
[----:B----4-:R-:W-:Y:S05]  /*9d10*/  @!P0 NANOSLEEP.SYNCS 0x989680 ;  /* 0x009896800000895d */ /* 0x010fea0003900000 */
[----:B------:R-:W4:Y:S02]  /*9d20*/  @!P0 SYNCS.PHASECHK.TRANS64 P0, [R0+URZ+0x100], R11 ;  /* 0x0001000b000085a7 */ /* 0x000f2400080010ff */
[----:B----4-:R-:W-:Y:S05]  /*9d30*/  @!P0 BRA `(.L_x_198) ;  /* 0xfffffffc00f08947 */ /* 0x010fea000383ffff */
[----:B------:R-:W-:Y:S05]  /*9d40*/  BRA `(.L_x_199) ;  /* 0xffffffb000ec7947 */ /* 0x000fea000383ffff */
.L_x_95:
[----:B------:R-:W-:Y:S07]  /*9d50*/  MOV R0, UR6 ;  /* 0x0000000600007c02 */ /* 0x000fee0008000f00 */
.L_x_200:
[----:B-1----:R1:W2:Y:S02]  /*9d60*/  SYNCS.PHASECHK.TRANS64.TRYWAIT P0, [R0+URZ+0x108], R11 ;  /* 0x0001080b000075a7 */ /* 0x0022a400080011ff */
[----:B--2---:R-:W-:Y:S05]  /*9d70*/  @!P0 NANOSLEEP.SYNCS 0x989680 ;  /* 0x009896800000895d */ /* 0x004fea0003900000 */
[----:B------:R-:W2:Y:S02]  /*9d80*/  @!P0 SYNCS.PHASECHK.TRANS64 P0, [R0+URZ+0x108], R11 ;  /* 0x0001080b000085a7 */ /* 0x000ea400080010ff */
[----:B--2---:R-:W-:Y:S05]  /*9d90*/  @!P0 BRA `(.L_x_200) ;  /* 0xfffffffc00f08947 */ /* 0x004fea000383ffff */
[----:B------:R-:W-:Y:S05]  /*9da0*/  BRA `(.L_x_201) ;  /* 0xffffffb400c47947 */ /* 0x000fea000383ffff */
.L_x_97:
[----:B------:R-:W-:-:S07]  /*9db0*/  MOV R0, UR6 ;  /* 0x0000000600007c02 */ /* 0x000fce0008000f00 */
.L_x_202:
[----:B-1----:R1:W2:Y:S02]  /*9dc0*/  SYNCS.PHASECHK.TRANS64.TRYWAIT P0, [R0+URZ+0xf0], R3 ;  /* 0x0000f003000075a7 */ /* 0x0022a400080011ff */
[----:B--2---:R-:W-:Y:S05]  /*9dd0*/  @!P0 NANOSLEEP.SYNCS 0x989680 ;  /* 0x009896800000895d */ /* 0x004fea0003900000 */
[----:B------:R-:W2:Y:S02]  /*9de0*/  @!P0 SYNCS.PHASECHK.TRANS64 P0, [R0+URZ+0xf0], R3 ;  /* 0x0000f003000085a7 */ /* 0x000ea400080010ff */
[----:B--2---:R-:W-:Y:S05]  /*9df0*/  @!P0 BRA `(.L_x_202) ;  /* 0xfffffffc00f08947 */ /* 0x004fea000383ffff */
[----:B------:R-:W-:Y:S05]  /*9e00*/  BRA `(.L_x_203) ;  /* 0xffffffb800847947 */ /* 0x000fea000383ffff */
.L_x_98:
[----:B-1----:R-:W-:-:S07]  /*9e10*/  MOV R0, UR6 ;  /* 0x0000000600007c02 */ /* 0x002fce0008000f00 */
.L_x_204:
[----:B-1----:R1:W2:Y:S02]  /*9e20*/  SYNCS.PHASECHK.TRANS64.TRYWAIT P0, [R0+URZ+0xf8], R3 ;  /* 0x0000f803000075a7 */ /* 0x0022a400080011ff */
[----:B--2---:R-:W-:Y:S05]  /*9e30*/  @!P0 NANOSLEEP.SYNCS 0x989680 ;  /* 0x009896800000895d */ /* 0x004fea0003900000 */
[----:B------:R-:W2:Y:S02]  /*9e40*/  @!P0 SYNCS.PHASECHK.TRANS64 P0, [R0+URZ+0xf8], R3 ;  /* 0x0000f803000085a7 */ /* 0x000ea400080010ff */
[----:B--2---:R-:W-:Y:S05]  /*9e50*/  @!P0 BRA `(.L_x_204) ;  /* 0xfffffffc00f08947 */ /* 0x004fea000383ffff */
[----:B------:R-:W-:Y:S05]  /*9e60*/  BRA `(.L_x_205) ;  /* 0xffffffb800747947 */ /* 0x000fea000383ffff */
.L_x_99:
[----:B-1----:R-:W-:-:S07]  /*9e70*/  MOV R0, UR6 ;  /* 0x0000000600007c02 */ /* 0x002fce0008000f00 */
.L_x_206:
[----:B-1----:R1:W2:Y:S02]  /*9e80*/  SYNCS.PHASECHK.TRANS64.TRYWAIT P0, [R0+URZ+0x100], R3 ;  /* 0x00010003000075a7 */ /* 0x0022a400080011ff */
[----:B--2---:R-:W-:Y:S05]  /*9e90*/  @!P0 NANOSLEEP.SYNCS 0x989680 ;  /* 0x009896800000895d */ /* 0x004fea0003900000 */
[----:B------:R-:W2:Y:S02]  /*9ea0*/  @!P0 SYNCS.PHASECHK.TRANS64 P0, [R0+URZ+0x100], R3 ;  /* 0x00010003000085a7 */ /* 0x000ea400080010ff */
[----:B--2---:R-:W-:Y:S05]  /*9eb0*/  @!P0 BRA `(.L_x_206) ;  /* 0xfffffffc00f08947 */ /* 0x004fea000383ffff */
[----:B------:R-:W-:Y:S05]  /*9ec0*/  BRA `(.L_x_207) ;  /* 0xffffffb800647947 */ /* 0x000fea000383ffff */
.L_x_101:
[----:B--2---:R2:W4:Y:S02]  /*9ed0*/  SYNCS.PHASECHK.TRANS64.TRYWAIT P0, [R0+URZ+0x120], R3 ;  /* 0x00012003000075a7 */ /* 0x00452400080011ff */
[----:B----4-:R-:W-:Y:S05]  /*9ee0*/  @!P0 NANOSLEEP.SYNCS 0x989680 ;  /* 0x009896800000895d */ /* 0x010fea0003900000 */
[----:B------:R-:W4:Y:S02]  /*9ef0*/  @!P0 SYNCS.PHASECHK.TRANS64 P0, [R0+URZ+0x120], R3 ;  /* 0x00012003000085a7 */ /* 0x000f2400080010ff */
[----:B----4-:R-:W-:Y:S05]  /*9f00*/  @!P0 BRA `(.L_x_101) ;  /* 0xfffffffc00f08947 */ /* 0x010fea000383ffff */
[----:B------:R-:W-:Y:S05]  /*9f10*/  BRA `(.L_x_208) ;  /* 0xffffffbc00207947 */ /* 0x000fea000383ffff */
.L_x_112:
[----:B-1----:R-:W-:Y:S04]  /*9f20*/  MOV R3, UR48 ;  /* 0x0000003000037c02 */ /* 0x002fe80008000f00 */
[----:B------:R1:W3:Y:S03]  /*9f30*/  SYNCS.PHASECHK.TRANS64.TRYWAIT P1, [R3+URZ+0xd0], R4 ;  /* 0x0000d004030075a7 */ /* 0x0002e600080211ff */
[----:B---3--:R-:W-:Y:S05]  /*9f40*/  @!P1 NANOSLEEP.SYNCS 0x989680 ;  /* 0x009896800000995d */ /* 0x008fea0003900000 */
[----:B------:R-:W3:Y:S02]  /*9f50*/  @!P1 SYNCS.PHASECHK.TRANS64 P1, [R3+URZ+0xd0], R4 ;  /* 0x0000d004030095a7 */ /* 0x000ee400080210ff */
[----:B---3--:R-:W-:Y:S05]  /*9f60*/  @!P1 BRA `(.L_x_112) ;  /* 0xfffffffc00ec9947 */ /* 0x008fea000383ffff */
[----:B------:R-:W-:Y:S05]  /*9f70*/  BRA `(.L_x_111) ;  /* 0xffffffc800347947 */ /* 0x000fea000383ffff */
.L_x_114:
[----:B-1----:R1:W4:Y:S02]  /*9f80*/  SYNCS.PHASECHK.TRANS64.TRYWAIT P0, [R79+URZ+0x140], R0 ;  /* 0x000140004f0075a7 */ /* 0x00232400080011ff */
[----:B----4-:R-:W-:Y:S05]  /*9f90*/  @!P0 NANOSLEEP.SYNCS 0x989680 ;  /* 0x009896800000895d */ /* 0x010fea0003900000 */
[----:B------:R-:W4:Y:S02]  /*9fa0*/  @!P0 SYNCS.PHASECHK.TRANS64 P0, [R79+URZ+0x140], R0 ;  /* 0x000140004f0085a7 */ /* 0x000f2400080010ff */
[----:B----4-:R-:W-:Y:S05]  /*9fb0*/  @!P0 BRA `(.L_x_114) ;  /* 0xfffffffc00f08947 */ /* 0x010fea000383ffff */
[----:B------:R-:W-:Y:S05]  /*9fc0*/  BRA `(.L_x_113) ;  /* 0xffffffc8008c7947 */ /* 0x000fea000383ffff */
.L_x_123:
[----:B-1----:R1:W2:Y:S02]  /*9fd0*/  SYNCS.PHASECHK.TRANS64.TRYWAIT P0, [R3+URZ+0xd0], R0 ;  /* 0x0000d000030075a7 */ /* 0x0022a400080011ff */
[----:B--2---:R-:W-:Y:S05]  /*9fe0*/  @!P0 NANOSLEEP.SYNCS 0x989680 ;  /* 0x009896800000895d */ /* 0x004fea0003900000 */
[----:B------:R-:W2:Y:S02]  /*9ff0*/  @!P0 SYNCS.PHASECHK.TRANS64 P0, [R3+URZ+0xd0], R0 ;  /* 0x0000d000030085a7 */ /* 0x000ea400080010ff */
[----:B--2---:R-:W-:Y:S05]  /*a000*/  @!P0 BRA `(.L_x_123) ;  /* 0xfffffffc00f08947 */ /* 0x004fea000383ffff */
[----:B------:R-:W-:Y:S05]  /*a010*/  BRA `(.L_x_122) ;  /* 0xffffffd000887947 */ /* 0x000fea000383ffff */
.L_x_131:
[----:B-1----:R1:W2:Y:S02]  /*a020*/  SYNCS.PHASECHK.TRANS64.TRYWAIT P0, [R3+URZ+0xd0], R6 ;  /* 0x0000d006030075a7 */ /* 0x0022a400080011ff */
[----:B--2---:R-:W-:Y:S05]  /*a030*/  @!P0 NANOSLEEP.SYNCS 0x989680 ;  /* 0x009896800000895d */ /* 0x004fea0003900000 */
[----:B------:R-:W2:Y:S02]  /*a040*/  @!P0 SYNCS.PHASECHK.TRANS64 P0, [R3+URZ+0xd0], R6 ;  /* 0x0000d006030085a7 */ /* 0x000ea400080010ff */
[----:B--2---:R-:W-:Y:S05]  /*a050*/  @!P0 BRA `(.L_x_131) ;  /* 0xfffffffc00f08947 */ /* 0x004fea000383ffff */
[----:B------:R-:W-:Y:S05]  /*a060*/  BRA `(.L_x_130) ;  /* 0xffffffd800e87947 */ /* 0x000fea000383ffff */
.L_x_139:
[----:B-1----:R1:W2:Y:S02]  /*a070*/  SYNCS.PHASECHK.TRANS64.TRYWAIT P0, [R20+URZ+0xd0], R3 ;  /* 0x0000d003140075a7 */ /* 0x0022a400080011ff */
[----:B--2---:R-:W-:Y:S05]  /*a080*/  @!P0 NANOSLEEP.SYNCS 0x989680 ;  /* 0x009896800000895d */ /* 0x004fea0003900000 */
[----:B------:R-:W2:Y:S02]  /*a090*/  @!P0 SYNCS.PHASECHK.TRANS64 P0, [R20+URZ+0xd0], R3 ;  /* 0x0000d003140085a7 */ /* 0x000ea400080010ff */
[----:B--2---:R-:W-:Y:S05]  /*a0a0*/  @!P0 BRA `(.L_x_139) ;  /* 0xfffffffc00f08947 */ /* 0x004fea000383ffff */
[----:B------:R-:W-:Y:S05]  /*a0b0*/  BRA `(.L_x_138) ;  /* 0xffffffe400487947 */ /* 0x000fea000383ffff */
        .weak           $__internal_0_$__cuda_sm10x_tcgen05_guardrail_trap_col_being_dealloced_not_returned_by_alloc
        .type           $__internal_0_$__cuda_sm10x_tcgen05_guardrail_trap_col_being_dealloced_not_returned_by_alloc,@function
        .size           $__internal_0_$__cuda_sm10x_tcgen05_guardrail_trap_col_being_dealloced_not_returned_by_alloc,($__internal_1_$__cuda_sm10x_tcgen05_guardrail_trap_phase_invalid_during_alloc - $__internal_0_$__cuda_sm10x_tcgen05_guardrail_trap_col_being_dealloced_not_returned_by_alloc)
$__internal_0_$__cuda_sm10x_tcgen05_guardrail_trap_col_being_dealloced_not_returned_by_alloc:
[----:B------:R-:W-:Y:S05]  /*a0c0*/  BPT.TRAP 0x1 ;  /* 0x000000040000795c */ /* 0x000fea0000300000 */
[----:B------:R-:W-:-:S04]  /*a0d0*/  HFMA2 R3, -RZ, RZ, 0, 0 ;  /* 0x00000000ff037431 */ /* 0x000fc800000001ff */
[----:B------:R-:W-:Y:S05]  /*a0e0*/  RET.REL.NODEC R2 `(_ZN7cutlass13device_kernelINS_4gemm6kernel13GemmUniversalIN4cute5tupleIJiiiiEEENS1_10collective13CollectiveMmaINS1_41MainloopSm100TmaUmmaWarpSpecializedSparseILi13ELi2ELi2ENS5_IJNS4_1CILi2EEENSA_ILi1EEESC_EEEEENS5_IJNSA_ILi256EEENSA_ILi64EEESG_EEENS_10bfloat16_tENS5_IJNS4_6LayoutINS5_IJiNS5_IJSB_iEEEiEEENS5_IJlNS5_IJSC_SB_EEElEEEEENSJ_INS5_IJNS5_IJNS5_IJNSA_ILi8EEESB_SP_EEEiEEENS5_IJNS5_IJNSA_ILi16EEESB_NSA_ILi4EEEEEEiEEEiEEENS5_IJNS5_IJNS5_IJNSA_ILi128EEESS_NSA_ILi2048EEEEEENSA_ILi16384EEEEEENS5_IJNS5_IJSC_NSA_ILi1024EEENSA_ILi32EEEEEElEEElEEEEEEEESI_NS5_IJlSC_lEEENS4_8TiledMMAINS4_8MMA_AtomIJNS4_33SM100_MMA_F16BF16_2x1SM_SS_SPARSEISI_SI_fLi256ELi64ELNS4_4UMMA5MajorE0ELS1E_0ELNS1D_7ScaleInE0ELS1F_0EEEEEENSJ_INS5_IJSC_SC_SC_EEENS5_IJNSA_ILi0EEES1J_S1J_EEEEENS5_IJNS4_10UnderscoreES1M_S1M_EEEEENS4_18SM100_TMA_2SM_LOADENS4_14ComposedLayoutINS4_7SwizzleILi2ELi4ELi3EEENS4_25smem_sparse_ptr_flag_bitsILi2ELi16EEENSJ_INS5_IJNS5_IJSC_SP_EEENS5_IJSB_S13_EEEEEENS5_IJNS5_IJS1J_SG_EEESM_EEEEEEEvNS4_8identityES1P_NS1Q_INS1R_ILi3ELi4ELi3EEENS4_18smem_ptr_flag_bitsILi16EEENSJ_INS5_IJSP_SG_EEENS5_IJSG_SC_EEEEEEEvS22_EENS_8epilogue10collective18CollectiveEpilogueINS2B_23Sm100TmaWarpSpecializedILi4ELi2ELi16ELb1ELb0EEEJNS5_IJSX_SG_SG_EEENS5_IJNSJ_ISX_SC_EENSJ_ISS_SC_EEEEEfNS5_IJSC_llEEEfS2K_NS2B_6fusion15FusionCallbacksIS2F_NS2L_17LinearCombinationIffffLNS_15FloatRoundStyleE2EEES2G_S2J_JEEENS4_5SM1004TMEM4LOAD26SM100_TMEM_LOAD_32dp32b16xENS4_13SM90_TMA_LOADENS1Q_INS1R_ILi2ELi5ELi2EEENS24_ILi32EEENSJ_INS5_IJS13_ST_EEENS5_IJSC_S13_EEEEEEENS4_39AutoVectorizingCopyWithAssumedAlignmentILi128EEENS4_14SM90_TMA_STOREES31_S33_S33_EEEvvEEEEvNT_6ParamsE) ;  /* 0xffffff5c02c47950 */ /* 0x000fea0003c3ffff */
        .weak           $__internal_1_$__cuda_sm10x_tcgen05_guardrail_trap_phase_invalid_during_alloc
        .type           $__internal_1_$__cuda_sm10x_tcgen05_guardrail_trap_phase_invalid_during_alloc,@function
        .size           $__internal_1_$__cuda_sm10x_tcgen05_guardrail_trap_phase_invalid_during_alloc,($__internal_2_$__cuda_sm10x_tcgen05_guardrail_trap_unallocated_columns_being_dealloced - $__internal_1_$__cuda_sm10x_tcgen05_guardrail_trap_phase_invalid_during_alloc)
$__internal_1_$__cuda_sm10x_tcgen05_guardrail_trap_phase_invalid_during_alloc:
[----:B------:R-:W-:Y:S05]  /*a0f0*/  BPT.TRAP 0x1 ;  /* 0x000000040000795c */ /* 0x000fea0000300000 */
[----:B------:R-:W-:-:S04]  /*a100*/  MOV R3, 0x0 ;  /* 0x0000000000037802 */ /* 0x000fc80000000f00 */
[----:B------:R-:W-:Y:S05]  /*a110*/  RET.REL.NODEC R2 `(_ZN7cutlass13device_kernelINS_4gemm6kernel13GemmUniversalIN4cute5tupleIJiiiiEEENS1_10collective13CollectiveMmaINS1_41MainloopSm100TmaUmmaWarpSpecializedSparseILi13ELi2ELi2ENS5_IJNS4_1CILi2EEENSA_ILi1EEESC_EEEEENS5_IJNSA_ILi256EEENSA_ILi64EEESG_EEENS_10bfloat16_tENS5_IJNS4_6LayoutINS5_IJiNS5_IJSB_iEEEiEEENS5_IJlNS5_IJSC_SB_EEElEEEEENSJ_INS5_IJNS5_IJNS5_IJNSA_ILi8EEESB_SP_EEEiEEENS5_IJNS5_IJNSA_ILi16EEESB_NSA_ILi4EEEEEEiEEEiEEENS5_IJNS5_IJNS5_IJNSA_ILi128EEESS_NSA_ILi2048EEEEEENSA_ILi16384EEEEEENS5_IJNS5_IJSC_NSA_ILi1024EEENSA_ILi32EEEEEElEEElEEEEEEEESI_NS5_IJlSC_lEEENS4_8TiledMMAINS4_8MMA_AtomIJNS4_33SM100_MMA_F16BF16_2x1SM_SS_SPARSEISI_SI_fLi256ELi64ELNS4_4UMMA5MajorE0ELS1E_0ELNS1D_7ScaleInE0ELS1F_0EEEEEENSJ_INS5_IJSC_SC_SC_EEENS5_IJNSA_ILi0EEES1J_S1J_EEEEENS5_IJNS4_10UnderscoreES1M_S1M_EEEEENS4_18SM100_TMA_2SM_LOADENS4_14ComposedLayoutINS4_7SwizzleILi2ELi4ELi3EEENS4_25smem_sparse_ptr_flag_bitsILi2ELi16EEENSJ_INS5_IJNS5_IJSC_SP_EEENS5_IJSB_S13_EEEEEENS5_IJNS5_IJS1J_SG_EEESM_EEEEEEEvNS4_8identityES1P_NS1Q_INS1R_ILi3ELi4ELi3EEENS4_18smem_ptr_flag_bitsILi16EEENSJ_INS5_IJSP_SG_EEENS5_IJSG_SC_EEEEEEEvS22_EENS_8epilogue10collective18CollectiveEpilogueINS2B_23Sm100TmaWarpSpecializedILi4ELi2ELi16ELb1ELb0EEEJNS5_IJSX_SG_SG_EEENS5_IJNSJ_ISX_SC_EENSJ_ISS_SC_EEEEEfNS5_IJSC_llEEEfS2K_NS2B_6fusion15FusionCallbacksIS2F_NS2L_17LinearCombinationIffffLNS_15FloatRoundStyleE2EEES2G_S2J_JEEENS4_5SM1004TMEM4LOAD26SM100_TMEM_LOAD_32dp32b16xENS4_13SM90_TMA_LOADENS1Q_INS1R_ILi2ELi5ELi2EEENS24_ILi32EEENSJ_INS5_IJS13_ST_EEENS5_IJSC_S13_EEEEEEENS4_39AutoVectorizingCopyWithAssumedAlignmentILi128EEENS4_14SM90_TMA_STOREES31_S33_S33_EEEvvEEEEvNT_6ParamsE) ;  /* 0xffffff5c02b87950 */ /* 0x000fea0003c3ffff */
        .weak           $__internal_2_$__cuda_sm10x_tcgen05_guardrail_trap_unallocated_columns_being_dealloced
        .type           $__internal_2_$__cuda_sm10x_tcgen05_guardrail_trap_unallocated_columns_being_dealloced,@function
        .size           $__internal_2_$__cuda_sm10x_tcgen05_guardrail_trap_unallocated_columns_being_dealloced,(.L_x_210 - $__internal_2_$__cuda_sm10x_tcgen05_guardrail_trap_unallocated_columns_being_dealloced)
$__internal_2_$__cuda_sm10x_tcgen05_guardrail_trap_unallocated_columns_being_dealloced:
[----:B------:R-:W-:Y:S05]  /*a120*/  BPT.TRAP 0x1 ;  /* 0x000000040000795c */ /* 0x000fea0000300000 */
[----:B------:R-:W-:-:S04]  /*a130*/  HFMA2 R3, -RZ, RZ, 0, 0 ;  /* 0x00000000ff037431 */ /* 0x000fc800000001ff */
[----:B------:R-:W-:Y:S05]  /*a140*/  RET.REL.NODEC R2 `(_ZN7cutlass13device_kernelINS_4gemm6kernel13GemmUniversalIN4cute5tupleIJiiiiEEENS1_10collective13CollectiveMmaINS1_41MainloopSm100TmaUmmaWarpSpecializedSparseILi13ELi2ELi2ENS5_IJNS4_1CILi2EEENSA_ILi1EEESC_EEEEENS5_IJNSA_ILi256EEENSA_ILi64EEESG_EEENS_10bfloat16_tENS5_IJNS4_6LayoutINS5_IJiNS5_IJSB_iEEEiEEENS5_IJlNS5_IJSC_SB_EEElEEEEENSJ_INS5_IJNS5_IJNS5_IJNSA_ILi8EEESB_SP_EEEiEEENS5_IJNS5_IJNSA_ILi16EEESB_NSA_ILi4EEEEEEiEEEiEEENS5_IJNS5_IJNS5_IJNSA_ILi128EEESS_NSA_ILi2048EEEEEENSA_ILi16384EEEEEENS5_IJNS5_IJSC_NSA_ILi1024EEENSA_ILi32EEEEEElEEElEEEEEEEESI_NS5_IJlSC_lEEENS4_8TiledMMAINS4_8MMA_AtomIJNS4_33SM100_MMA_F16BF16_2x1SM_SS_SPARSEISI_SI_fLi256ELi64ELNS4_4UMMA5MajorE0ELS1E_0ELNS1D_7ScaleInE0ELS1F_0EEEEEENSJ_INS5_IJSC_SC_SC_EEENS5_IJNSA_ILi0EEES1J_S1J_EEEEENS5_IJNS4_10UnderscoreES1M_S1M_EEEEENS4_18SM100_TMA_2SM_LOADENS4_14ComposedLayoutINS4_7SwizzleILi2ELi4ELi3EEENS4_25smem_sparse_ptr_flag_bitsILi2ELi16EEENSJ_INS5_IJNS5_IJSC_SP_EEENS5_IJSB_S13_EEEEEENS5_IJNS5_IJS1J_SG_EEESM_EEEEEEEvNS4_8identityES1P_NS1Q_INS1R_ILi3ELi4ELi3EEENS4_18smem_ptr_flag_bitsILi16EEENSJ_INS5_IJSP_SG_EEENS5_IJSG_SC_EEEEEEEvS22_EENS_8epilogue10collective18CollectiveEpilogueINS2B_23Sm100TmaWarpSpecializedILi4ELi2ELi16ELb1ELb0EEEJNS5_IJSX_SG_SG_EEENS5_IJNSJ_ISX_SC_EENSJ_ISS_SC_EEEEEfNS5_IJSC_llEEEfS2K_NS2B_6fusion15FusionCallbacksIS2F_NS2L_17LinearCombinationIffffLNS_15FloatRoundStyleE2EEES2G_S2J_JEEENS4_5SM1004TMEM4LOAD26SM100_TMEM_LOAD_32dp32b16xENS4_13SM90_TMA_LOADENS1Q_INS1R_ILi2ELi5ELi2EEENS24_ILi32EEENSJ_INS5_IJS13_ST_EEENS5_IJSC_S13_EEEEEEENS4_39AutoVectorizingCopyWithAssumedAlignmentILi128EEENS4_14SM90_TMA_STOREES31_S33_S33_EEEvvEEEEvNT_6ParamsE) ;  /* 0xffffff5c02ac7950 */ /* 0x000fea0003c3ffff */
.L_x_209:
[----:B------:R-:W-:-:S00]  /*a150*/  BRA `(.L_x_209) ;  /* 0xfffffffc00fc7947 */ /* 0x000fc0000383ffff */
[----:B------:R-:W-:-:S00]  /*a160*/  NOP ;  /* 0x0000000000007918 */ /* 0x000fc00000000000 */
        /* <DEDUP_REMOVED lines=9> */
.L_x_210:


//--------------------- .nv.global.init           --------------------------
	.section	.nv.global.init,"aw",@progbits
.nv.global.init:
	.type		$str$27,@object
	.size		$str$27,($str$28 - $str$27)
$str$27:
        /*0000*/ 	.byte	0x28, 0x61, 0x64, 0x64, 0x72, 0x65, 0x73, 0x73, 0x20, 0x26, 0x20, 0x6d, 0x61, 0x73, 0x6b, 0x29
        /*0010*/ 	.byte	0x20, 0x3d, 0x3d, 0x20, 0x30, 0x00
	.type		$str$28,@object
	.size		$str$28,($str$26 - $str$28)
$str$28:
        /*0016*/ 	.byte	0x2f, 0x74, 0x6d, 0x70, 0x2f, 0x63, 0x75, 0x74, 0x6c, 0x61, 0x73, 0x73, 0x5f, 0x73, 0x77, 0x65
        /*0026*/ 	.byte	0x65, 0x70, 0x5f, 0x73, 0x72, 0x63, 0x2f, 0x69, 0x6e, 0x63, 0x6c, 0x75, 0x64, 0x65, 0x2f, 0x63
        /*0036*/ 	.byte	0x75, 0x74, 0x65, 0x2f, 0x70, 0x6f, 0x69, 0x6e, 0x74, 0x65, 0x72, 0x5f, 0x66, 0x6c, 0x61, 0x67
        /*0046*/ 	.byte	0x67, 0x65, 0x64, 0x2e, 0x68, 0x70, 0x70, 0x00
	.type		$str$26,@object
	.size		$str$26,($str$25 - $str$26)
$str$26:
        /*004e*/ 	.byte	0x2f, 0x74, 0x6d, 0x70, 0x2f, 0x63, 0x75, 0x74, 0x6c, 0x61, 0x73, 0x73, 0x5f, 0x73, 0x77, 0x65
        /*005e*/ 	.byte	0x65, 0x70, 0x5f, 0x73, 0x72, 0x63, 0x2f, 0x69, 0x6e, 0x63, 0x6c, 0x75, 0x64, 0x65, 0x2f, 0x63
        /*006e*/ 	.byte	0x75, 0x74, 0x65, 0x2f, 0x61, 0x74, 0x6f, 0x6d, 0x2f, 0x63, 0x6f, 0x70, 0x79, 0x5f, 0x74, 0x72
        /*007e*/ 	.byte	0x61, 0x69, 0x74, 0x73, 0x5f, 0x73, 0x6d, 0x31, 0x30, 0x30, 0x2e, 0x68, 0x70, 0x70, 0x00
	.type		$str$25,@object
	.size		$str$25,(__unnamed_1 - $str$25)
$str$25:
        /*008d*/ 	.byte	0x28, 0x28, 0x75, 0x69, 0x6e, 0x74, 0x33, 0x32, 0x5f, 0x74, 0x28, 0x74, 0x68, 0x72, 0x65, 0x61
        /*009d*/ 	.byte	0x64, 0x49, 0x64, 0x78, 0x2e, 0x78, 0x29, 0x20, 0x2f, 0x20, 0x33, 0x32, 0x29, 0x20, 0x25, 0x20
        /*00ad*/ 	.byte	0x34, 0x29, 0x20, 0x3d, 0x3d, 0x20, 0x28, 0x28, 0x28, 0x74, 0x6d, 0x65, 0x6d, 0x5f, 0x61, 0x64
        /*00bd*/ 	.byte	0x64, 0x72, 0x20, 0x3e, 0x3e, 0x20, 0x31, 0x36, 0x29, 0x20, 0x2f, 0x20, 0x33, 0x32, 0x29, 0x20
        /*00cd*/ 	.byte	0x25, 0x20, 0x34, 0x29, 0x00
	.type		__unnamed_1,@object
	.size		__unnamed_1,(__unnamed_2 - __unnamed_1)
__unnamed_1:
        /*00d2*/ 	.byte	0x61, 0x75, 0x74, 0x6f, 0x20, 0x63, 0x75, 0x74, 0x65, 0x3a, 0x3a, 0x61, 0x73, 0x5f, 0x70, 0x6f
        /* <DEDUP_REMOVED lines=23> */
        /*0252*/ 	.byte	0x3a, 0x43, 0x3c, 0x32, 0x30, 0x34, 0x38, 0x3e, 0x3e, 0x3e, 0x3e, 0x5d, 0x00
	.type		__unnamed_2,@object
	.size		__unnamed_2,(.L_2 - __unnamed_2)
__unnamed_2:
        /* <DEDUP_REMOVED lines=42> */
        /*04ff*/ 	.byte	0x3e, 0x5d, 0x00
.L_2:


//--------------------- .nv.shared._ZN7cutlass13device_kernelINS_4gemm6kernel13GemmUniversalIN4cute5tupleIJiiiiEEENS1_10collective13CollectiveMmaINS1_41MainloopSm100TmaUmmaWarpSpecializedSparseILi13ELi2ELi2ENS5_IJNS4_1CILi2EEENSA_ILi1EEESC_EEEEENS5_IJNSA_ILi256EEENSA_ILi64EEESG_EEENS_10bfloat16_tENS5_IJNS4_6LayoutINS5_IJiNS5_IJSB_iEEEiEEENS5_IJlNS5_IJSC_SB_EEElEEEEENSJ_INS5_IJNS5_IJNS5_IJNSA_ILi8EEESB_SP_EEEiEEENS5_IJNS5_IJNSA_ILi16EEESB_NSA_ILi4EEEEEEiEEEiEEENS5_IJNS5_IJNS5_IJNSA_ILi128EEESS_NSA_ILi2048EEEEEENSA_ILi16384EEEEEENS5_IJNS5_IJSC_NSA_ILi1024EEENSA_ILi32EEEEEElEEElEEEEEEEESI_NS5_IJlSC_lEEENS4_8TiledMMAINS4_8MMA_AtomIJNS4_33SM100_MMA_F16BF16_2x1SM_SS_SPARSEISI_SI_fLi256ELi64ELNS4_4UMMA5MajorE0ELS1E_0ELNS1D_7ScaleInE0ELS1F_0EEEEEENSJ_INS5_IJSC_SC_SC_EEENS5_IJNSA_ILi0EEES1J_S1J_EEEEENS5_IJNS4_10UnderscoreES1M_S1M_EEEEENS4_18SM100_TMA_2SM_LOADENS4_14ComposedLayoutINS4_7SwizzleILi2ELi4ELi3EEENS4_25smem_sparse_ptr_flag_bitsILi2ELi16EEENSJ_INS5_IJNS5_IJSC_SP_EEENS5_IJSB_S13_EEEEEENS5_IJNS5_IJS1J_SG_EEESM_EEEEEEEvNS4_8identityES1P_NS1Q_INS1R_ILi3ELi4ELi3EEENS4_18smem_ptr_flag_bitsILi16EEENSJ_INS5_IJSP_SG_EEENS5_IJSG_SC_EEEEEEEvS22_EENS_8epilogue10collective18CollectiveEpilogueINS2B_23Sm100TmaWarpSpecializedILi4ELi2ELi16ELb1ELb0EEEJNS5_IJSX_SG_SG_EEENS5_IJNSJ_ISX_SC_EENSJ_ISS_SC_EEEEEfNS5_IJSC_llEEEfS2K_NS2B_6fusion15FusionCallbacksIS2F_NS2L_17LinearCombinationIffffLNS_15FloatRoundStyleE2EEES2G_S2J_JEEENS4_5SM1004TMEM4LOAD26SM100_TMEM_LOAD_32dp32b16xENS4_13SM90_TMA_LOADENS1Q_INS1R_ILi2ELi5ELi2EEENS24_ILi32EEENSJ_INS5_IJS13_ST_EEENS5_IJSC_S13_EEEEEEENS4_39AutoVectorizingCopyWithAssumedAlignmentILi128EEENS4_14SM90_TMA_STOREES31_S33_S33_EEEvvEEEEvNT_6ParamsE --------------------------
	.section	.nv.shared._ZN7cutlass13device_kernelINS_4gemm6kernel13GemmUniversalIN4cute5tupleIJiiiiEEENS1_10collective13CollectiveMmaINS1_41MainloopSm100TmaUmmaWarpSpecializedSparseILi13ELi2ELi2ENS5_IJNS4_1CILi2EEENSA_ILi1EEESC_EEEEENS5_IJNSA_ILi256EEENSA_ILi64EEESG_EEENS_10bfloat16_tENS5_IJNS4_6LayoutINS5_IJiNS5_IJSB_iEEEiEEENS5_IJlNS5_IJSC_SB_EEElEEEEENSJ_INS5_IJNS5_IJNS5_IJNSA_ILi8EEESB_SP_EEEiEEENS5_IJNS5_IJNSA_ILi16EEESB_NSA_ILi4EEEEEEiEEEiEEENS5_IJNS5_IJNS5_IJNSA_ILi128EEESS_NSA_ILi2048EEEEEENSA_ILi16384EEEEEENS5_IJNS5_IJSC_NSA_ILi1024EEENSA_ILi32EEEEEElEEElEEEEEEEESI_NS5_IJlSC_lEEENS4_8TiledMMAINS4_8MMA_AtomIJNS4_33SM100_MMA_F16BF16_2x1SM_SS_SPARSEISI_SI_fLi256ELi64ELNS4_4UMMA5MajorE0ELS1E_0ELNS1D_7ScaleInE0ELS1F_0EEEEEENSJ_INS5_IJSC_SC_SC_EEENS5_IJNSA_ILi0EEES1J_S1J_EEEEENS5_IJNS4_10UnderscoreES1M_S1M_EEEEENS4_18SM100_TMA_2SM_LOADENS4_14ComposedLayoutINS4_7SwizzleILi2ELi4ELi3EEENS4_25smem_sparse_ptr_flag_bitsILi2ELi16EEENSJ_INS5_IJNS5_IJSC_SP_EEENS5_IJSB_S13_EEEEEENS5_IJNS5_IJS1J_SG_EEESM_EEEEEEEvNS4_8identityES1P_NS1Q_INS1R_ILi3ELi4ELi3EEENS4_18smem_ptr_flag_bitsILi16EEENSJ_INS5_IJSP_SG_EEENS5_IJSG_SC_EEEEEEEvS22_EENS_8epilogue10collective18CollectiveEpilogueINS2B_23Sm100TmaWarpSpecializedILi4ELi2ELi16ELb1ELb0EEEJNS5_IJSX_SG_SG_EEENS5_IJNSJ_ISX_SC_EENSJ_ISS_SC_EEEEEfNS5_IJSC_llEEEfS2K_NS2B_6fusion15FusionCallbacksIS2F_NS2L_17LinearCombinationIffffLNS_15FloatRoundStyleE2EEES2G_S2J_JEEENS4_5SM1004TMEM4LOAD26SM100_TMEM_LOAD_32dp32b16xENS4_13SM90_TMA_LOADENS1Q_INS1R_ILi2ELi5ELi2EEENS24_ILi32EEENSJ_INS5_IJS13_ST_EEENS5_IJSC_S13_EEEEEEENS4_39AutoVectorizingCopyWithAssumedAlignmentILi128EEENS4_14SM90_TMA_STOREES31_S33_S33_EEEvvEEEEvNT_6ParamsE,"aw",@nobits
	.sectionflags	@""
	.align	16
	.zero		1024


//--------------------- .nv.shared.reserved.0     --------------------------
	.section	.nv.shared.reserved.0,"aw",@nobits
	.weak		__nv_reservedSMEM_offset_0_alias
	.size		__nv_reservedSMEM_offset_0_alias, 0, 64
	.other		__nv_reservedSMEM_offset_0_alias,@"STO_CUDA_RESERVED_SHARED STV_DEFAULT"
__nv_reservedSMEM_offset_0_alias:
	.zero		0
.nv.shared.reserved.0:
	.zero		64
	.weak		__nv_reservedSMEM_tcgen05_partition
	.type		__nv_reservedSMEM_tcgen05_partition,@object
	.size		__nv_reservedSMEM_tcgen05_partition,(.L_0 - __nv_reservedSMEM_tcgen05_partition)
__nv_reservedSMEM_tcgen05_partition:
	.zero		32
.L_0:


//--------------------- .nv.global                --------------------------
	.section	.nv.global,"aw",@nobits
.nv.global:
	.type		_ZN39_INTERNAL_7a72fadc_4_k_cu_2377f9ea_32174cute1_E,@object
	.size		_ZN39_INTERNAL_7a72fadc_4_k_cu_2377f9ea_32174cute1_E,(_ZN39_INTERNAL_7a72fadc_4_k_cu_2377f9ea_32174cuda3std3__45__cpo6cbeginE - _ZN39_INTERNAL_7a72fadc_4_k_cu_2377f9ea_32174cute1_E)
_ZN39_INTERNAL_7a72fadc_4_k_cu_2377f9ea_32174cute1_E:
	.zero		1
	.type		_ZN39_INTERNAL_7a72fadc_4_k_cu_2377f9ea_32174cuda3std3__45__cpo6cbeginE,@object
	.size		_ZN39_INTERNAL_7a72fadc_4_k_cu_2377f9ea_32174cuda3std3__45__cpo6cbeginE,(_ZN39_INTERNAL_7a72fadc_4_k_cu_2377f9ea_32174cuda3std3__48in_placeE - _ZN39_INTERNAL_7a72fadc_4_k_cu_2377f9ea_32174cuda3std3__45__cpo6cbeginE)
_ZN39_INTERNAL_7a72fadc_4_k_cu_2377f9ea_32174cuda3std3__45__cpo6cbeginE:
	.zero		1
	.type		_ZN39_INTERNAL_7a72fadc_4_k_cu_2377f9ea_32174cuda3std3__48in_placeE,@object
	.size		_ZN39_INTERNAL_7a72fadc_4_k_cu_2377f9ea_32174cuda3std3__48in_placeE,(_ZN39_INTERNAL_7a72fadc_4_k_cu_2377f9ea_32174cuda3std6ranges3__45__cpo9iter_moveE - _ZN39_INTERNAL_7a72fadc_4_k_cu_2377f9ea_32174cuda3std3__48in_placeE)
_ZN39_INTERNAL_7a72fadc_4_k_cu_2377f9ea_32174cuda3std3__48in_placeE:
	.zero		1
	.type		_ZN39_INTERNAL_7a72fadc_4_k_cu_2377f9ea_32174cuda3std6ranges3__45__cpo9iter_moveE,@object
	.size		_ZN39_INTERNAL_7a72fadc_4_k_cu_2377f9ea_32174cuda3std6ranges3__45__cpo9iter_moveE,(_ZN39_INTERNAL_7a72fadc_4_k_cu_2377f9ea_32174cuda3std3__45__cpo5beginE - _ZN39_INTERNAL_7a72fadc_4_k_cu_2377f9ea_32174cuda3std6ranges3__45__cpo9iter_moveE)
_ZN39_INTERNAL_7a72fadc_4_k_cu_2377f9ea_32174cuda3std6ranges3__45__cpo9iter_moveE:
	.zero		1
	.type		_ZN39_INTERNAL_7a72fadc_4_k_cu_2377f9ea_32174cuda3std3__45__cpo5beginE,@object
	.size		_ZN39_INTERNAL_7a72fadc_4_k_cu_2377f9ea_32174cuda3std3__45__cpo5beginE,(_ZN39_INTERNAL_7a72fadc_4_k_cu_2377f9ea_32174cuda3std3__441_GLOBAL__N__7a72fadc_4_k_cu_2377f9ea_32176ignoreE - _ZN39_INTERNAL_7a72fadc_4_k_cu_2377f9ea_32174cuda3std3__45__cpo5beginE)
_ZN39_INTERNAL_7a72fadc_4_k_cu_2377f9ea_32174cuda3std3__45__cpo5beginE:
	.zero		1
	.type		_ZN39_INTERNAL_7a72fadc_4_k_cu_2377f9ea_32174cuda3std3__441_GLOBAL__N__7a72fadc_4_k_cu_2377f9ea_32176ignoreE,@object
	.size		_ZN39_INTERNAL_7a72fadc_4_k_cu_2377f9ea_32174cuda3std3__441_GLOBAL__N__7a72fadc_4_k_cu_2377f9ea_32176ignoreE,(_ZN39_INTERNAL_7a72fadc_4_k_cu_2377f9ea_32174cute7productE - _ZN39_INTERNAL_7a72fadc_4_k_cu_2377f9ea_32174cuda3std3__441_GLOBAL__N__7a72fadc_4_k_cu_2377f9ea_32176ignoreE)
_ZN39_INTERNAL_7a72fadc_4_k_cu_2377f9ea_32174cuda3std3__441_GLOBAL__N__7a72fadc_4_k_cu_2377f9ea_32176ignoreE:
	.zero		1
	.type		_ZN39_INTERNAL_7a72fadc_4_k_cu_2377f9ea_32174cute7productE,@object
	.size		_ZN39_INTERNAL_7a72fadc_4_k_cu_2377f9ea_32174cute7productE,(_ZN39_INTERNAL_7a72fadc_4_k_cu_2377f9ea_32174cuda3std3__45__cpo3endE - _ZN39_INTERNAL_7a72fadc_4_k_cu_2377f9ea_32174cute7productE)
_ZN39_INTERNAL_7a72fadc_4_k_cu_2377f9ea_32174cute7productE:
	.zero		1
	.type		_ZN39_INTERNAL_7a72fadc_4_k_cu_2377f9ea_32174cuda3std3__45__cpo3endE,@object
	.size		_ZN39_INTERNAL_7a72fadc_4_k_cu_2377f9ea_32174cuda3std3__45__cpo3endE,(_ZN39_INTERNAL_7a72fadc_4_k_cu_2377f9ea_32174cuda3std3__419piecewise_constructE - _ZN39_INTERNAL_7a72fadc_4_k_cu_2377f9ea_32174cuda3std3__45__cpo3endE)
_ZN39_INTERNAL_7a72fadc_4_k_cu_2377f9ea_32174cuda3std3__45__cpo3endE:
	.zero		1
	.type		_ZN39_INTERNAL_7a72fadc_4_k_cu_2377f9ea_32174cuda3std3__419piecewise_constructE,@object
	.size		_ZN39_INTERNAL_7a72fadc_4_k_cu_2377f9ea_32174cuda3std3__419piecewise_constructE,(_ZN39_INTERNAL_7a72fadc_4_k_cu_2377f9ea_32174cuda3std3__45__cpo4cendE - _ZN39_INTERNAL_7a72fadc_4_k_cu_2377f9ea_32174cuda3std3__419piecewise_constructE)
_ZN39_INTERNAL_7a72fadc_4_k_cu_2377f9ea_32174cuda3std3__419piecewise_constructE:
	.zero		1
	.type		_ZN39_INTERNAL_7a72fadc_4_k_cu_2377f9ea_32174cuda3std3__45__cpo4cendE,@object
	.size		_ZN39_INTERNAL_7a72fadc_4_k_cu_2377f9ea_32174cuda3std3__45__cpo4cendE,(_ZN39_INTERNAL_7a72fadc_4_k_cu_2377f9ea_32174cuda3std6ranges3__45__cpo4swapE - _ZN39_INTERNAL_7a72fadc_4_k_cu_2377f9ea_32174cuda3std3__45__cpo4cendE)
_ZN39_INTERNAL_7a72fadc_4_k_cu_2377f9ea_32174cuda3std3__45__cpo4cendE:
	.zero		1
	.type		_ZN39_INTERNAL_7a72fadc_4_k_cu_2377f9ea_32174cuda3std6ranges3__45__cpo4swapE,@object
	.size		_ZN39_INTERNAL_7a72fadc_4_k_cu_2377f9ea_32174cuda3std6ranges3__45__cpo4swapE,(.L_10 - _ZN39_INTERNAL_7a72fadc_4_k_cu_2377f9ea_32174cuda3std6ranges3__45__cpo4swapE)
_ZN39_INTERNAL_7a72fadc_4_k_cu_2377f9ea_32174cuda3std6ranges3__45__cpo4swapE:
	.zero		1
.L_10:


//--------------------- .nv.constant0._ZN7cutlass13device_kernelINS_4gemm6kernel13GemmUniversalIN4cute5tupleIJiiiiEEENS1_10collective13CollectiveMmaINS1_41MainloopSm100TmaUmmaWarpSpecializedSparseILi13ELi2ELi2ENS5_IJNS4_1CILi2EEENSA_ILi1EEESC_EEEEENS5_IJNSA_ILi256EEENSA_ILi64EEESG_EEENS_10bfloat16_tENS5_IJNS4_6LayoutINS5_IJiNS5_IJSB_iEEEiEEENS5_IJlNS5_IJSC_SB_EEElEEEEENSJ_INS5_IJNS5_IJNS5_IJNSA_ILi8EEESB_SP_EEEiEEENS5_IJNS5_IJNSA_ILi16EEESB_NSA_ILi4EEEEEEiEEEiEEENS5_IJNS5_IJNS5_IJNSA_ILi128EEESS_NSA_ILi2048EEEEEENSA_ILi16384EEEEEENS5_IJNS5_IJSC_NSA_ILi1024EEENSA_ILi32EEEEEElEEElEEEEEEEESI_NS5_IJlSC_lEEENS4_8TiledMMAINS4_8MMA_AtomIJNS4_33SM100_MMA_F16BF16_2x1SM_SS_SPARSEISI_SI_fLi256ELi64ELNS4_4UMMA5MajorE0ELS1E_0ELNS1D_7ScaleInE0ELS1F_0EEEEEENSJ_INS5_IJSC_SC_SC_EEENS5_IJNSA_ILi0EEES1J_S1J_EEEEENS5_IJNS4_10UnderscoreES1M_S1M_EEEEENS4_18SM100_TMA_2SM_LOADENS4_14ComposedLayoutINS4_7SwizzleILi2ELi4ELi3EEENS4_25smem_sparse_ptr_flag_bitsILi2ELi16EEENSJ_INS5_IJNS5_IJSC_SP_EEENS5_IJSB_S13_EEEEEENS5_IJNS5_IJS1J_SG_EEESM_EEEEEEEvNS4_8identityES1P_NS1Q_INS1R_ILi3ELi4ELi3EEENS4_18smem_ptr_flag_bitsILi16EEENSJ_INS5_IJSP_SG_EEENS5_IJSG_SC_EEEEEEEvS22_EENS_8epilogue10collective18CollectiveEpilogueINS2B_23Sm100TmaWarpSpecializedILi4ELi2ELi16ELb1ELb0EEEJNS5_IJSX_SG_SG_EEENS5_IJNSJ_ISX_SC_EENSJ_ISS_SC_EEEEEfNS5_IJSC_llEEEfS2K_NS2B_6fusion15FusionCallbacksIS2F_NS2L_17LinearCombinationIffffLNS_15FloatRoundStyleE2EEES2G_S2J_JEEENS4_5SM1004TMEM4LOAD26SM100_TMEM_LOAD_32dp32b16xENS4_13SM90_TMA_LOADENS1Q_INS1R_ILi2ELi5ELi2EEENS24_ILi32EEENSJ_INS5_IJS13_ST_EEENS5_IJSC_S13_EEEEEEENS4_39AutoVectorizingCopyWithAssumedAlignmentILi128EEENS4_14SM90_TMA_STOREES31_S33_S33_EEEvvEEEEvNT_6ParamsE --------------------------
	.section	.nv.constant0._ZN7cutlass13device_kernelINS_4gemm6kernel13GemmUniversalIN4cute5tupleIJiiiiEEENS1_10collective13CollectiveMmaINS1_41MainloopSm100TmaUmmaWarpSpecializedSparseILi13ELi2ELi2ENS5_IJNS4_1CILi2EEENSA_ILi1EEESC_EEEEENS5_IJNSA_ILi256EEENSA_ILi64EEESG_EEENS_10bfloat16_tENS5_IJNS4_6LayoutINS5_IJiNS5_IJSB_iEEEiEEENS5_IJlNS5_IJSC_SB_EEElEEEEENSJ_INS5_IJNS5_IJNS5_IJNSA_ILi8EEESB_SP_EEEiEEENS5_IJNS5_IJNSA_ILi16EEESB_NSA_ILi4EEEEEEiEEEiEEENS5_IJNS5_IJNS5_IJNSA_ILi128EEESS_NSA_ILi2048EEEEEENSA_ILi16384EEEEEENS5_IJNS5_IJSC_NSA_ILi1024EEENSA_ILi32EEEEEElEEElEEEEEEEESI_NS5_IJlSC_lEEENS4_8TiledMMAINS4_8MMA_AtomIJNS4_33SM100_MMA_F16BF16_2x1SM_SS_SPARSEISI_SI_fLi256ELi64ELNS4_4UMMA5MajorE0ELS1E_0ELNS1D_7ScaleInE0ELS1F_0EEEEEENSJ_INS5_IJSC_SC_SC_EEENS5_IJNSA_ILi0EEES1J_S1J_EEEEENS5_IJNS4_10UnderscoreES1M_S1M_EEEEENS4_18SM100_TMA_2SM_LOADENS4_14ComposedLayoutINS4_7SwizzleILi2ELi4ELi3EEENS4_25smem_sparse_ptr_flag_bitsILi2ELi16EEENSJ_INS5_IJNS5_IJSC_SP_EEENS5_IJSB_S13_EEEEEENS5_IJNS5_IJS1J_SG_EEESM_EEEEEEEvNS4_8identityES1P_NS1Q_INS1R_ILi3ELi4ELi3EEENS4_18smem_ptr_flag_bitsILi16EEENSJ_INS5_IJSP_SG_EEENS5_IJSG_SC_EEEEEEEvS22_EENS_8epilogue10collective18CollectiveEpilogueINS2B_23Sm100TmaWarpSpecializedILi4ELi2ELi16ELb1ELb0EEEJNS5_IJSX_SG_SG_EEENS5_IJNSJ_ISX_SC_EENSJ_ISS_SC_EEEEEfNS5_IJSC_llEEEfS2K_NS2B_6fusion15FusionCallbacksIS2F_NS2L_17LinearCombinationIffffLNS_15FloatRoundStyleE2EEES2G_S2J_JEEENS4_5SM1004TMEM4LOAD26SM100_TMEM_LOAD_32dp32b16xENS4_13SM90_TMA_LOADENS1Q_INS1R_ILi2ELi5ELi2EEENS24_ILi32EEENSJ_INS5_IJS13_ST_EEENS5_IJSC_S13_EEEEEEENS4_39AutoVectorizingCopyWithAssumedAlignmentILi128EEENS4_14SM90_TMA_STOREES31_S33_S33_EEEvvEEEEvNT_6ParamsE,"a",@progbits
	.sectionflags	@""
	.align	4
.nv.constant0._ZN7cutlass13device_kernelINS_4gemm6kernel13GemmUniversalIN4cute5tupleIJiiiiEEENS1_10collective13CollectiveMmaINS1_41MainloopSm100TmaUmmaWarpSpecializedSparseILi13ELi2ELi2ENS5_IJNS4_1CILi2EEENSA_ILi1EEESC_EEEEENS5_IJNSA_ILi256EEENSA_ILi64EEESG_EEENS_10bfloat16_tENS5_IJNS4_6LayoutINS5_IJiNS5_IJSB_iEEEiEEENS5_IJlNS5_IJSC_SB_EEElEEEEENSJ_INS5_IJNS5_IJNS5_IJNSA_ILi8EEESB_SP_EEEiEEENS5_IJNS5_IJNSA_ILi16EEESB_NSA_ILi4EEEEEEiEEEiEEENS5_IJNS5_IJNS5_IJNSA_ILi128EEESS_NSA_ILi2048EEEEEENSA_ILi16384EEEEEENS5_IJNS5_IJSC_NSA_ILi1024EEENSA_ILi32EEEEEElEEElEEEEEEEESI_NS5_IJlSC_lEEENS4_8TiledMMAINS4_8MMA_AtomIJNS4_33SM100_MMA_F16BF16_2x1SM_SS_SPARSEISI_SI_fLi256ELi64ELNS4_4UMMA5MajorE0ELS1E_0ELNS1D_7ScaleInE0ELS1F_0EEEEEENSJ_INS5_IJSC_SC_SC_EEENS5_IJNSA_ILi0EEES1J_S1J_EEEEENS5_IJNS4_10UnderscoreES1M_S1M_EEEEENS4_18SM100_TMA_2SM_LOADENS4_14ComposedLayoutINS4_7SwizzleILi2ELi4ELi3EEENS4_25smem_sparse_ptr_flag_bitsILi2ELi16EEENSJ_INS5_IJNS5_IJSC_SP_EEENS5_IJSB_S13_EEEEEENS5_IJNS5_IJS1J_SG_EEESM_EEEEEEEvNS4_8identityES1P_NS1Q_INS1R_ILi3ELi4ELi3EEENS4_18smem_ptr_flag_bitsILi16EEENSJ_INS5_IJSP_SG_EEENS5_IJSG_SC_EEEEEEEvS22_EENS_8epilogue10collective18CollectiveEpilogueINS2B_23Sm100TmaWarpSpecializedILi4ELi2ELi16ELb1ELb0EEEJNS5_IJSX_SG_SG_EEENS5_IJNSJ_ISX_SC_EENSJ_ISS_SC_EEEEEfNS5_IJSC_llEEEfS2K_NS2B_6fusion15FusionCallbacksIS2F_NS2L_17LinearCombinationIffffLNS_15FloatRoundStyleE2EEES2G_S2J_JEEENS4_5SM1004TMEM4LOAD26SM100_TMEM_LOAD_32dp32b16xENS4_13SM90_TMA_LOADENS1Q_INS1R_ILi2ELi5ELi2EEENS24_ILi32EEENSJ_INS5_IJS13_ST_EEENS5_IJSC_S13_EEEEEEENS4_39AutoVectorizingCopyWithAssumedAlignmentILi128EEENS4_14SM90_TMA_STOREES31_S33_S33_EEEvvEEEEvNT_6ParamsE:
	.zero		3456


//--------------------- SYMBOLS --------------------------

	.type		.nv.reservedSmem.offset0,@object
	.size		.nv.reservedSmem.offset0,0x4
	.type		.nv.reservedSmem.cap,@object
	.size		.nv.reservedSmem.cap,0x4
	.type		__assertfail,@function
